//
// Generated by NVIDIA NVVM Compiler
//
// Compiler Build ID: CL-36424714
// Cuda compilation tools, release 13.0, V13.0.88
// Based on NVVM 20.0.0
//

.version 9.0
.target sm_100
.address_size 64

	// .globl	_Z8IntegralPfi
.extern .shared .align 16 .b8 areas[];
.global .align 4 .b8 __cudart_i2opi_f[24] = {65, 144, 67, 60, 153, 149, 98, 219, 192, 221, 52, 245, 209, 87, 39, 252, 41, 21, 68, 78, 110, 131, 249, 162};

.visible .entry _Z8IntegralPfi(
	.param .u64 .ptr .align 1 _Z8IntegralPfi_param_0,
	.param .u32 _Z8IntegralPfi_param_1
)
{
	.local .align 4 .b8 	__local_depot0[28];
	.reg .b64 	%SP;
	.reg .b64 	%SPL;
	.reg .pred 	%p<28>;
	.reg .b32 	%r<122>;
	.reg .b32 	%f<149>;
	.reg .b64 	%rd<41>;
	.reg .b64 	%fd<5>;

	mov.u64 	%SPL, __local_depot0;
	ld.param.u64 	%rd17, [_Z8IntegralPfi_param_0];
	ld.param.u32 	%r50, [_Z8IntegralPfi_param_1];
	cvta.to.global.u64 	%rd1, %rd17;
	add.u64 	%rd2, %SPL, 0;
	cvt.rn.f32.s32 	%f32, %r50;
	mov.f32 	%f33, 0f40000000;
	div.rn.f32 	%f1, %f33, %f32;
	mov.u32 	%r1, %tid.x;
	cvt.rn.f32.u32 	%f34, %r1;
	fma.rn.f32 	%f2, %f1, %f34, 0f3F800000;
	fma.rn.f32 	%f3, %f2, %f2, 0f40800000;
	rcp.rn.f32 	%f4, %f2;
	mul.f32 	%f35, %f4, 0f3F22F983;
	cvt.rni.s32.f32 	%r110, %f35;
	cvt.rn.f32.s32 	%f36, %r110;
	fma.rn.f32 	%f37, %f36, 0fBFC90FDA, %f4;
	fma.rn.f32 	%f38, %f36, 0fB3A22168, %f37;
	fma.rn.f32 	%f138, %f36, 0fA7C234C5, %f38;
	abs.f32 	%f6, %f4;
	setp.ltu.f32 	%p1, %f6, 0f47CE4780;
	@%p1 bra 	$L__BB0_8;
	setp.neu.f32 	%p2, %f6, 0f7F800000;
	@%p2 bra 	$L__BB0_3;
	mov.f32 	%f41, 0f00000000;
	mul.rn.f32 	%f138, %f4, %f41;
	mov.b32 	%r110, 0;
	bra.uni 	$L__BB0_8;
$L__BB0_3:
	mov.b32 	%r3, %f4;
	shl.b32 	%r52, %r3, 8;
	or.b32  	%r4, %r52, -2147483648;
	mov.b64 	%rd37, 0;
	mov.b32 	%r107, 0;
	mov.u64 	%rd35, __cudart_i2opi_f;
	mov.u64 	%rd36, %rd2;
$L__BB0_4:
	.pragma "nounroll";
	ld.global.nc.u32 	%r53, [%rd35];
	mad.wide.u32 	%rd21, %r53, %r4, %rd37;
	shr.u64 	%rd37, %rd21, 32;
	st.local.u32 	[%rd36], %rd21;
	add.s32 	%r107, %r107, 1;
	add.s64 	%rd36, %rd36, 4;
	add.s64 	%rd35, %rd35, 4;
	setp.ne.s32 	%p3, %r107, 6;
	@%p3 bra 	$L__BB0_4;
	shr.u32 	%r54, %r3, 23;
	st.local.u32 	[%rd2+24], %rd37;
	and.b32  	%r7, %r54, 31;
	and.b32  	%r55, %r54, 224;
	add.s32 	%r56, %r55, -128;
	shr.u32 	%r57, %r56, 5;
	mul.wide.u32 	%rd22, %r57, 4;
	sub.s64 	%rd9, %rd2, %rd22;
	ld.local.u32 	%r108, [%rd9+24];
	ld.local.u32 	%r109, [%rd9+20];
	setp.eq.s32 	%p4, %r7, 0;
	@%p4 bra 	$L__BB0_7;
	shf.l.wrap.b32 	%r108, %r109, %r108, %r7;
	ld.local.u32 	%r58, [%rd9+16];
	shf.l.wrap.b32 	%r109, %r58, %r109, %r7;
$L__BB0_7:
	shr.u32 	%r59, %r108, 30;
	shf.l.wrap.b32 	%r60, %r109, %r108, 2;
	shl.b32 	%r61, %r109, 2;
	shr.u32 	%r62, %r60, 31;
	add.s32 	%r63, %r62, %r59;
	neg.s32 	%r64, %r63;
	setp.lt.s32 	%p5, %r3, 0;
	selp.b32 	%r110, %r64, %r63, %p5;
	xor.b32  	%r65, %r60, %r3;
	shr.s32 	%r66, %r60, 31;
	xor.b32  	%r67, %r66, %r60;
	xor.b32  	%r68, %r66, %r61;
	cvt.u64.u32 	%rd23, %r67;
	shl.b64 	%rd24, %rd23, 32;
	cvt.u64.u32 	%rd25, %r68;
	or.b64  	%rd26, %rd24, %rd25;
	cvt.rn.f64.s64 	%fd1, %rd26;
	mul.f64 	%fd2, %fd1, 0d3BF921FB54442D19;
	cvt.rn.f32.f64 	%f39, %fd2;
	neg.f32 	%f40, %f39;
	setp.lt.s32 	%p6, %r65, 0;
	selp.f32 	%f138, %f40, %f39, %p6;
$L__BB0_8:
	mul.rn.f32 	%f42, %f138, %f138;
	and.b32  	%r70, %r110, 1;
	setp.eq.b32 	%p7, %r70, 1;
	selp.f32 	%f43, 0f3F800000, %f138, %p7;
	fma.rn.f32 	%f44, %f42, %f43, 0f00000000;
	fma.rn.f32 	%f45, %f42, 0f37CBAC00, 0fBAB607ED;
	selp.f32 	%f46, %f45, 0fB94D4153, %p7;
	selp.f32 	%f47, 0f3D2AAABB, 0f3C0885E4, %p7;
	fma.rn.f32 	%f48, %f46, %f42, %f47;
	selp.f32 	%f49, 0fBEFFFFFF, 0fBE2AAAA8, %p7;
	fma.rn.f32 	%f50, %f48, %f42, %f49;
	fma.rn.f32 	%f51, %f50, %f44, %f43;
	and.b32  	%r71, %r110, 2;
	setp.eq.s32 	%p8, %r71, 0;
	mov.f32 	%f52, 0f00000000;
	sub.f32 	%f53, %f52, %f51;
	selp.f32 	%f54, %f51, %f53, %p8;
	div.rn.f32 	%f55, %f2, %f3;
	mul.f32 	%f10, %f55, %f54;
	add.f32 	%f56, %f1, %f2;
	fma.rn.f32 	%f57, %f56, %f56, 0f40800000;
	div.rn.f32 	%f11, %f56, %f57;
	rcp.rn.f32 	%f12, %f56;
	mul.f32 	%f58, %f12, 0f3F22F983;
	cvt.rni.s32.f32 	%r114, %f58;
	cvt.rn.f32.s32 	%f59, %r114;
	fma.rn.f32 	%f60, %f59, 0fBFC90FDA, %f12;
	fma.rn.f32 	%f61, %f59, 0fB3A22168, %f60;
	fma.rn.f32 	%f139, %f59, 0fA7C234C5, %f61;
	abs.f32 	%f14, %f12;
	setp.ltu.f32 	%p9, %f14, 0f47CE4780;
	@%p9 bra 	$L__BB0_16;
	setp.neu.f32 	%p10, %f14, 0f7F800000;
	@%p10 bra 	$L__BB0_11;
	mov.f32 	%f64, 0f00000000;
	mul.rn.f32 	%f139, %f12, %f64;
	mov.b32 	%r114, 0;
	bra.uni 	$L__BB0_16;
$L__BB0_11:
	mov.b32 	%r17, %f12;
	shl.b32 	%r73, %r17, 8;
	or.b32  	%r18, %r73, -2147483648;
	mov.b64 	%rd40, 0;
	mov.b32 	%r111, 0;
	mov.u64 	%rd38, __cudart_i2opi_f;
	mov.u64 	%rd39, %rd2;
$L__BB0_12:
	.pragma "nounroll";
	ld.global.nc.u32 	%r74, [%rd38];
	mad.wide.u32 	%rd29, %r74, %r18, %rd40;
	shr.u64 	%rd40, %rd29, 32;
	st.local.u32 	[%rd39], %rd29;
	add.s32 	%r111, %r111, 1;
	add.s64 	%rd39, %rd39, 4;
	add.s64 	%rd38, %rd38, 4;
	setp.ne.s32 	%p11, %r111, 6;
	@%p11 bra 	$L__BB0_12;
	shr.u32 	%r75, %r17, 23;
	st.local.u32 	[%rd2+24], %rd40;
	and.b32  	%r21, %r75, 31;
	and.b32  	%r76, %r75, 224;
	add.s32 	%r77, %r76, -128;
	shr.u32 	%r78, %r77, 5;
	mul.wide.u32 	%rd30, %r78, 4;
	sub.s64 	%rd16, %rd2, %rd30;
	ld.local.u32 	%r112, [%rd16+24];
	ld.local.u32 	%r113, [%rd16+20];
	setp.eq.s32 	%p12, %r21, 0;
	@%p12 bra 	$L__BB0_15;
	shf.l.wrap.b32 	%r112, %r113, %r112, %r21;
	ld.local.u32 	%r79, [%rd16+16];
	shf.l.wrap.b32 	%r113, %r79, %r113, %r21;
$L__BB0_15:
	shr.u32 	%r80, %r112, 30;
	shf.l.wrap.b32 	%r81, %r113, %r112, 2;
	shl.b32 	%r82, %r113, 2;
	shr.u32 	%r83, %r81, 31;
	add.s32 	%r84, %r83, %r80;
	neg.s32 	%r85, %r84;
	setp.lt.s32 	%p13, %r17, 0;
	selp.b32 	%r114, %r85, %r84, %p13;
	xor.b32  	%r86, %r81, %r17;
	shr.s32 	%r87, %r81, 31;
	xor.b32  	%r88, %r87, %r81;
	xor.b32  	%r89, %r87, %r82;
	cvt.u64.u32 	%rd31, %r88;
	shl.b64 	%rd32, %rd31, 32;
	cvt.u64.u32 	%rd33, %r89;
	or.b64  	%rd34, %rd32, %rd33;
	cvt.rn.f64.s64 	%fd3, %rd34;
	mul.f64 	%fd4, %fd3, 0d3BF921FB54442D19;
	cvt.rn.f32.f64 	%f62, %fd4;
	neg.f32 	%f63, %f62;
	setp.lt.s32 	%p14, %r86, 0;
	selp.f32 	%f139, %f63, %f62, %p14;
$L__BB0_16:
	mul.rn.f32 	%f65, %f139, %f139;
	and.b32  	%r91, %r114, 1;
	setp.eq.b32 	%p15, %r91, 1;
	selp.f32 	%f66, 0f3F800000, %f139, %p15;
	fma.rn.f32 	%f67, %f65, %f66, 0f00000000;
	fma.rn.f32 	%f68, %f65, 0f37CBAC00, 0fBAB607ED;
	selp.f32 	%f69, %f68, 0fB94D4153, %p15;
	selp.f32 	%f70, 0f3D2AAABB, 0f3C0885E4, %p15;
	fma.rn.f32 	%f71, %f69, %f65, %f70;
	selp.f32 	%f72, 0fBEFFFFFF, 0fBE2AAAA8, %p15;
	fma.rn.f32 	%f73, %f71, %f65, %f72;
	fma.rn.f32 	%f74, %f73, %f67, %f66;
	and.b32  	%r92, %r114, 2;
	setp.eq.s32 	%p16, %r92, 0;
	mov.f32 	%f75, 0f00000000;
	sub.f32 	%f76, %f75, %f74;
	selp.f32 	%f77, %f74, %f76, %p16;
	fma.rn.f32 	%f78, %f11, %f77, %f10;
	mul.f32 	%f79, %f1, %f78;
	mul.f32 	%f80, %f79, 0f3F000000;
	shl.b32 	%r93, %r1, 2;
	mov.u32 	%r94, areas;
	add.s32 	%r95, %r94, %r93;
	st.shared.f32 	[%r95], %f80;
	bar.sync 	0;
	setp.neu.f32 	%p17, %f2, 0f3F800000;
	setp.lt.s32 	%p18, %r50, 1;
	or.pred  	%p19, %p17, %p18;
	@%p19 bra 	$L__BB0_30;
	ld.global.f32 	%f148, [%rd1];
	and.b32  	%r30, %r50, 15;
	setp.lt.u32 	%p20, %r50, 16;
	mov.b32 	%r118, 0;
	@%p20 bra 	$L__BB0_20;
	and.b32  	%r118, %r50, 2147483632;
	add.s32 	%r115, %r94, 32;
	neg.s32 	%r116, %r118;
$L__BB0_19:
	.pragma "nounroll";
	ld.shared.v4.f32 	{%f82, %f83, %f84, %f85}, [%r115+-32];
	add.f32 	%f86, %f82, %f148;
	add.f32 	%f87, %f83, %f86;
	add.f32 	%f88, %f84, %f87;
	add.f32 	%f89, %f85, %f88;
	ld.shared.v4.f32 	{%f90, %f91, %f92, %f93}, [%r115+-16];
	add.f32 	%f94, %f90, %f89;
	add.f32 	%f95, %f91, %f94;
	add.f32 	%f96, %f92, %f95;
	add.f32 	%f97, %f93, %f96;
	ld.shared.v4.f32 	{%f98, %f99, %f100, %f101}, [%r115];
	add.f32 	%f102, %f98, %f97;
	add.f32 	%f103, %f99, %f102;
	add.f32 	%f104, %f100, %f103;
	add.f32 	%f105, %f101, %f104;
	ld.shared.v4.f32 	{%f106, %f107, %f108, %f109}, [%r115+16];
	add.f32 	%f110, %f106, %f105;
	add.f32 	%f111, %f107, %f110;
	add.f32 	%f112, %f108, %f111;
	add.f32 	%f148, %f109, %f112;
	add.s32 	%r116, %r116, 16;
	add.s32 	%r115, %r115, 64;
	setp.ne.s32 	%p21, %r116, 0;
	@%p21 bra 	$L__BB0_19;
$L__BB0_20:
	setp.eq.s32 	%p22, %r30, 0;
	@%p22 bra 	$L__BB0_29;
	and.b32  	%r38, %r50, 7;
	setp.lt.u32 	%p23, %r30, 8;
	@%p23 bra 	$L__BB0_23;
	shl.b32 	%r99, %r118, 2;
	add.s32 	%r101, %r94, %r99;
	ld.shared.f32 	%f114, [%r101];
	add.f32 	%f115, %f114, %f148;
	ld.shared.f32 	%f116, [%r101+4];
	add.f32 	%f117, %f116, %f115;
	ld.shared.f32 	%f118, [%r101+8];
	add.f32 	%f119, %f118, %f117;
	ld.shared.f32 	%f120, [%r101+12];
	add.f32 	%f121, %f120, %f119;
	ld.shared.f32 	%f122, [%r101+16];
	add.f32 	%f123, %f122, %f121;
	ld.shared.f32 	%f124, [%r101+20];
	add.f32 	%f125, %f124, %f123;
	ld.shared.f32 	%f126, [%r101+24];
	add.f32 	%f127, %f126, %f125;
	ld.shared.f32 	%f128, [%r101+28];
	add.f32 	%f148, %f128, %f127;
	add.s32 	%r118, %r118, 8;
$L__BB0_23:
	setp.eq.s32 	%p24, %r38, 0;
	@%p24 bra 	$L__BB0_29;
	and.b32  	%r41, %r50, 3;
	setp.lt.u32 	%p25, %r38, 4;
	@%p25 bra 	$L__BB0_26;
	shl.b32 	%r102, %r118, 2;
	add.s32 	%r104, %r94, %r102;
	ld.shared.f32 	%f130, [%r104];
	add.f32 	%f131, %f130, %f148;
	ld.shared.f32 	%f132, [%r104+4];
	add.f32 	%f133, %f132, %f131;
	ld.shared.f32 	%f134, [%r104+8];
	add.f32 	%f135, %f134, %f133;
	ld.shared.f32 	%f136, [%r104+12];
	add.f32 	%f148, %f136, %f135;
	add.s32 	%r118, %r118, 4;
$L__BB0_26:
	setp.eq.s32 	%p26, %r41, 0;
	@%p26 bra 	$L__BB0_29;
	shl.b32 	%r105, %r118, 2;
	add.s32 	%r121, %r94, %r105;
	neg.s32 	%r120, %r41;
$L__BB0_28:
	.pragma "nounroll";
	ld.shared.f32 	%f137, [%r121];
	add.f32 	%f148, %f137, %f148;
	add.s32 	%r121, %r121, 4;
	add.s32 	%r120, %r120, 1;
	setp.ne.s32 	%p27, %r120, 0;
	@%p27 bra 	$L__BB0_28;
$L__BB0_29:
	st.global.f32 	[%rd1], %f148;
$L__BB0_30:
	bar.sync 	0;
	ret;

}


// ===== COMPILED SASS (sm_100) =====

	.target	sm_100

	.elftype	@"ET_EXEC"


//--------------------- .note.nv.tkinfo           --------------------------
	.section	.note.nv.tkinfo,"",@"SHT_NOTE"
	.sectionflags	@"SHF_NOTE_NV_TKINFO"
	.tkinfo
        /*0018*/ 	.word	0x00000002
        /*0030*/ 	.string	""
        /*0030*/ 	.string	"ptxas"
        /*0030*/ 	.string	"Cuda compilation tools, release 13.0, V13.0.88"
        /*0030*/ 	.string	"Build cuda_13.0.r13.0/compiler.36424714_0"
        /*0030*/ 	.string	"-arch sm_100 -m 64 "



//--------------------- .note.nv.cuinfo           --------------------------
	.section	.note.nv.cuinfo,"",@"SHT_NOTE"
	.sectionflags	@"SHF_NOTE_NV_CUINFO"
        /*0018*/ 	.short	0x0002
        /*001a*/ 	.short	0x0064
        /*001c*/ 	.short	0x0082
	.zero		2


//--------------------- .nv.info                  --------------------------
	.section	.nv.info,"",@"SHT_CUDA_INFO"
	.align	4


	//----- nvinfo : EIATTR_REGCOUNT
	.align		4
        /*0000*/ 	.byte	0x04, 0x2f
        /*0002*/ 	.short	(.L_2 - .L_1)
	.align		4
.L_1:
        /*0004*/ 	.word	index@(_Z8IntegralPfi)
        /*0008*/ 	.word	0x00000019


	//----- nvinfo : EIATTR_FRAME_SIZE
	.align		4
.L_2:
        /*000c*/ 	.byte	0x04, 0x11
        /*000e*/ 	.short	(.L_4 - .L_3)
	.align		4
.L_3:
        /*0010*/ 	.word	index@($__internal_1_$__cuda_sm3x_div_rn_noftz_f32_slowpath)
        /*0014*/ 	.word	0x00000020


	//----- nvinfo : EIATTR_FRAME_SIZE
	.align		4
.L_4:
        /*0018*/ 	.byte	0x04, 0x11
        /*001a*/ 	.short	(.L_6 - .L_5)
	.align		4
.L_5:
        /*001c*/ 	.word	index@($__internal_0_$__cuda_sm20_rcp_rn_f32_slowpath)
        /*0020*/ 	.word	0x00000020


	//----- nvinfo : EIATTR_FRAME_SIZE
	.align		4
.L_6:
        /*0024*/ 	.byte	0x04, 0x11
        /*0026*/ 	.short	(.L_8 - .L_7)
	.align		4
.L_7:
        /*0028*/ 	.word	index@(_Z8IntegralPfi)
        /*002c*/ 	.word	0x00000020


	//----- nvinfo : EIATTR_MIN_STACK_SIZE
	.align		4
.L_8:
        /*0030*/ 	.byte	0x04, 0x12
        /*0032*/ 	.short	(.L_10 - .L_9)
	.align		4
.L_9:
        /*0034*/ 	.word	index@(_Z8IntegralPfi)
        /*0038*/ 	.word	0x00000020
.L_10:


//--------------------- .nv.compat                --------------------------
	.section	.nv.compat,"",@"SHT_CUDA_COMPAT_INFO"
	.align	4
        /*0000*/ 	.byte	0x02, 0x09, 0x00, 0x00, 0x02, 0x02, 0x01, 0x00, 0x02, 0x05, 0x05, 0x00, 0x03, 0x07, 0x01, 0x01
        /*0010*/ 	.byte	0x02, 0x03, 0x00, 0x00, 0x02, 0x06, 0x01, 0x00, 0x04, 0x0b, 0x08, 0x00, 0x01, 0x00, 0x00, 0x00
        /*0020*/ 	.byte	0x00, 0x00, 0x00, 0x00


//--------------------- .nv.info._Z8IntegralPfi   --------------------------
	.section	.nv.info._Z8IntegralPfi,"",@"SHT_CUDA_INFO"
	.sectionflags	@""
	.align	4


	//----- nvinfo : EIATTR_CUDA_API_VERSION
	.align		4
        /*0000*/ 	.byte	0x04, 0x37
        /*0002*/ 	.short	(.L_12 - .L_11)
.L_11:
        /*0004*/ 	.word	0x00000082


	//----- nvinfo : EIATTR_KPARAM_INFO
	.align		4
.L_12:
        /*0008*/ 	.byte	0x04, 0x17
        /*000a*/ 	.short	(.L_14 - .L_13)
.L_13:
        /*000c*/ 	.word	0x00000000
        /*0010*/ 	.short	0x0001
        /*0012*/ 	.short	0x0008
        /*0014*/ 	.byte	0x00, 0xf0, 0x11, 0x00


	//----- nvinfo : EIATTR_KPARAM_INFO
	.align		4
.L_14:
        /*0018*/ 	.byte	0x04, 0x17
        /*001a*/ 	.short	(.L_16 - .L_15)
.L_15:
        /*001c*/ 	.word	0x00000000
        /*0020*/ 	.short	0x0000
        /*0022*/ 	.short	0x0000
        /*0024*/ 	.byte	0x00, 0xf5, 0x21, 0x00


	//----- nvinfo : EIATTR_SPARSE_MMA_MASK
	.align		4
.L_16:
        /*0028*/ 	.byte	0x03, 0x50
        /*002a*/ 	.short	0x0000


	//----- nvinfo : EIATTR_MAXREG_COUNT
	.align		4
        /*002c*/ 	.byte	0x03, 0x1b
        /*002e*/ 	.short	0x00ff


	//----- nvinfo : EIATTR_NUM_BARRIERS
	.align		4
        /*0030*/ 	.byte	0x02, 0x4c
        /*0032*/ 	.byte	0x01
	.zero		1


	//----- nvinfo : EIATTR_MERCURY_ISA_VERSION
	.align		4
        /*0034*/ 	.byte	0x03, 0x5f
        /*0036*/ 	.short	0x0101


	//----- nvinfo : EIATTR_VRC_CTA_INIT_COUNT
	.align		4
        /*0038*/ 	.byte	0x02, 0x4a
	.zero		1
	.zero		1


	//----- nvinfo : EIATTR_EXIT_INSTR_OFFSETS
	.align		4
        /*003c*/ 	.byte	0x04, 0x1c
        /*003e*/ 	.short	(.L_18 - .L_17)


	//   ....[0]....
.L_17:
        /*0040*/ 	.word	0x000014d0


	//----- nvinfo : EIATTR_CRS_STACK_SIZE
	.align		4
.L_18:
        /*0044*/ 	.byte	0x04, 0x1e
        /*0046*/ 	.short	(.L_20 - .L_19)
.L_19:
        /*0048*/ 	.word	0x00000000


	//----- nvinfo : EIATTR_CBANK_PARAM_SIZE
	.align		4
.L_20:
        /*004c*/ 	.byte	0x03, 0x19
        /*004e*/ 	.short	0x000c


	//----- nvinfo : EIATTR_PARAM_CBANK
	.align		4
        /*0050*/ 	.byte	0x04, 0x0a
        /*0052*/ 	.short	(.L_22 - .L_21)
	.align		4
.L_21:
        /*0054*/ 	.word	index@(.nv.constant0._Z8IntegralPfi)
        /*0058*/ 	.short	0x0380
        /*005a*/ 	.short	0x000c


	//----- nvinfo : EIATTR_SW_WAR
	.align		4
.L_22:
        /*005c*/ 	.byte	0x04, 0x36
        /*005e*/ 	.short	(.L_24 - .L_23)
.L_23:
        /*0060*/ 	.word	0x00000008
.L_24:


//--------------------- .nv.callgraph             --------------------------
	.section	.nv.callgraph,"",@"SHT_CUDA_CALLGRAPH"
	.align	4
	.sectionentsize	8
	.align		4
        /*0000*/ 	.word	0x00000000
	.align		4
        /*0004*/ 	.word	0xffffffff
	.align		4
        /*0008*/ 	.word	0x00000000
	.align		4
        /*000c*/ 	.word	0xfffffffe
	.align		4
        /*0010*/ 	.word	0x00000000
	.align		4
        /*0014*/ 	.word	0xfffffffd
	.align		4
        /*0018*/ 	.word	0x00000000
	.align		4
        /*001c*/ 	.word	0xfffffffc


//--------------------- .nv.constant4             --------------------------
	.section	.nv.constant4,"a",@progbits
	.align	8
	.align		8
.nv.constant4:
        /*0000*/ 	.dword	__cudart_i2opi_f


//--------------------- .text._Z8IntegralPfi      --------------------------
	.section	.text._Z8IntegralPfi,"ax",@progbits
	.align	128
        .global         _Z8IntegralPfi
        .type           _Z8IntegralPfi,@function
        .size           _Z8IntegralPfi,(.L_x_42 - _Z8IntegralPfi)
        .other          _Z8IntegralPfi,@"STO_CUDA_ENTRY STV_DEFAULT"
_Z8IntegralPfi:
.text._Z8IntegralPfi:
[----:B------:R-:W0:Y:S01]  /*0000*/  LDC R1, c[0x0][0x37c] ;  /* 0x0000df00ff017b82 */ /* 0x000e220000000800 */
[----:B------:R-:W1:Y:S01]  /*0010*/  LDCU UR4, c[0x0][0x388] ;  /* 0x00007100ff0477ac */ /* 0x000e620008000800 */
[----:B0-----:R-:W-:Y:S01]  /*0020*/  VIADD R1, R1, 0xffffffe0 ;  /* 0xffffffe001017836 */ /* 0x001fe20000000000 */
[----:B-1----:R-:W-:Y:S01]  /*0030*/  I2FP.F32.S32 R3, UR4 ;  /* 0x0000000400037c45 */ /* 0x002fe20008201400 */
[----:B------:R-:W-:Y:S02]  /*0040*/  UMOV UR4, 0x40000000 ;  /* 0x4000000000047882 */ /* 0x000fe40000000000 */
[----:B------:R-:W-:Y:S01]  /*0050*/  IMAD.U32 R4, RZ, RZ, UR4 ;  /* 0x00000004ff047e24 */ /* 0x000fe2000f8e00ff */
[----:B------:R-:W0:Y:S08]  /*0060*/  MUFU.RCP R0, R3 ;  /* 0x0000000300007308 */ /* 0x000e300000001000 */
[----:B------:R-:W1:Y:S01]  /*0070*/  FCHK P0, R4, R3 ;  /* 0x0000000304007302 */ /* 0x000e620000000000 */
[----:B0-----:R-:W-:-:S04]  /*0080*/  FFMA R5, -R3, R0, 1 ;  /* 0x3f80000003057423 */ /* 0x001fc80000000100 */
[----:B------:R-:W-:-:S04]  /*0090*/  FFMA R0, R0, R5, R0 ;  /* 0x0000000500007223 */ /* 0x000fc80000000000 */
[----:B------:R-:W-:-:S04]  /*00a0*/  FFMA R7, R0, 2, RZ ;  /* 0x4000000000077823 */ /* 0x000fc800000000ff */
[----:B------:R-:W-:-:S04]  /*00b0*/  FFMA R2, -R3, R7, 2 ;  /* 0x4000000003027423 */ /* 0x000fc80000000107 */
[----:B------:R-:W-:Y:S01]  /*00c0*/  FFMA R7, R0, R2, R7 ;  /* 0x0000000200077223 */ /* 0x000fe20000000007 */
[----:B-1----:R-:W-:Y:S06]  /*00d0*/  @!P0 BRA `(.L_x_0) ;  /* 0x0000000000108947 */ /* 0x002fec0003800000 */
[----:B------:R-:W-:Y:S01]  /*00e0*/  IMAD.MOV.U32 R2, RZ, RZ, 0x40000000 ;  /* 0x40000000ff027424 */ /* 0x000fe200078e00ff */
[----:B------:R-:W-:-:S07]  /*00f0*/  MOV R6, 0x110 ;  /* 0x0000011000067802 */ /* 0x000fce0000000f00 */
[----:B------:R-:W-:Y:S05]  /*0100*/  CALL.REL.NOINC `($__internal_1_$__cuda_sm3x_div_rn_noftz_f32_slowpath) ;  /* 0x0000001400c87944 */ /* 0x000fea0003c00000 */
[----:B------:R-:W-:-:S07]  /*0110*/  IMAD.MOV.U32 R7, RZ, RZ, R3 ;  /* 0x000000ffff077224 */ /* 0x000fce00078e0003 */
.L_x_0:
[----:B------:R-:W0:Y:S01]  /*0120*/  S2R R8, SR_TID.X ;  /* 0x0000000000087919 */ /* 0x000e220000002100 */
[----:B------:R-:W-:Y:S01]  /*0130*/  BSSY.RECONVERGENT B0, `(.L_x_1) ;  /* 0x0000010000007945 */ /* 0x000fe20003800200 */
[----:B0-----:R-:W-:-:S05]  /*0140*/  I2FP.F32.U32 R0, R8 ;  /* 0x0000000800007245 */ /* 0x001fca0000201000 */
[----:B------:R-:W-:-:S04]  /*0150*/  FFMA R0, R0, R7, 1 ;  /* 0x3f80000000007423 */ /* 0x000fc80000000007 */
[C---:B------:R-:W-:Y:S02]  /*0160*/  VIADD R2, R0.reuse, 0x1800000 ;  /* 0x0180000000027836 */ /* 0x040fe40000000000 */
[----:B------:R-:W-:-:S03]  /*0170*/  FFMA R9, R0, R0, 4 ;  /* 0x4080000000097423 */ /* 0x000fc60000000000 */
[----:B------:R-:W-:-:S04]  /*0180*/  LOP3.LUT R2, R2, 0x7f800000, RZ, 0xc0, !PT ;  /* 0x7f80000002027812 */ /* 0x000fc800078ec0ff */
[----:B------:R-:W-:-:S13]  /*0190*/  ISETP.GT.U32.AND P0, PT, R2, 0x1ffffff, PT ;  /* 0x01ffffff0200780c */ /* 0x000fda0003f04070 */
[----:B------:R-:W-:Y:S05]  /*01a0*/  @P0 BRA `(.L_x_2) ;  /* 0x0000000000100947 */ /* 0x000fea0003800000 */
[----:B------:R-:W-:Y:S02]  /*01b0*/  MOV R2, R0 ;  /* 0x0000000000027202 */ /* 0x000fe40000000f00 */
[----:B------:R-:W-:-:S07]  /*01c0*/  MOV R4, 0x1e0 ;  /* 0x000001e000047802 */ /* 0x000fce0000000f00 */
[----:B------:R-:W-:Y:S05]  /*01d0*/  CALL.REL.NOINC `($__internal_0_$__cuda_sm20_rcp_rn_f32_slowpath) ;  /* 0x0000001000c07944 */ /* 0x000fea0003c00000 */
[----:B------:R-:W-:Y:S05]  /*01e0*/  BRA `(.L_x_3) ;  /* 0x0000000000107947 */ /* 0x000fea0003800000 */
.L_x_2:
[----:B------:R-:W0:Y:S02]  /*01f0*/  MUFU.RCP R13, R0 ;  /* 0x00000000000d7308 */ /* 0x000e240000001000 */
[----:B0-----:R-:W-:-:S04]  /*0200*/  FFMA R2, R0, R13, -1 ;  /* 0xbf80000000027423 */ /* 0x001fc8000000000d */
[----:B------:R-:W-:-:S04]  /*0210*/  FADD.FTZ R2, -R2, -RZ ;  /* 0x800000ff02027221 */ /* 0x000fc80000010100 */
[----:B------:R-:W-:-:S07]  /*0220*/  FFMA R13, R13, R2, R13 ;  /* 0x000000020d0d7223 */ /* 0x000fce000000000d */
.L_x_3:
[----:B------:R-:W-:Y:S05]  /*0230*/  BSYNC.RECONVERGENT B0 ;  /* 0x0000000000007941 */ /* 0x000fea0003800200 */
.L_x_1:
[C---:B------:R-:W-:Y:S01]  /*0240*/  FMUL R2, R13.reuse, 0.63661974668502807617 ;  /* 0x3f22f9830d027820 */ /* 0x040fe20000400000 */
[----:B------:R-:W-:Y:S01]  /*0250*/  FSETP.GE.AND P0, PT, |R13|, 105615, PT ;  /* 0x47ce47800d00780b */ /* 0x000fe20003f06200 */
[----:B------:R-:W0:Y:S01]  /*0260*/  LDCU.64 UR6, c[0x0][0x358] ;  /* 0x00006b00ff0677ac */ /* 0x000e220008000a00 */
[----:B------:R-:W-:Y:S03]  /*0270*/  BSSY.RECONVERGENT B0, `(.L_x_4) ;  /* 0x000003e000007945 */ /* 0x000fe60003800200 */
[----:B------:R-:W1:Y:S02]  /*0280*/  F2I.NTZ R2, R2 ;  /* 0x0000000200027305 */ /* 0x000e640000203100 */
[----:B-1----:R-:W-:-:S05]  /*0290*/  I2FP.F32.S32 R4, R2 ;  /* 0x0000000200047245 */ /* 0x002fca0000201400 */
[----:B------:R-:W-:-:S04]  /*02a0*/  FFMA R3, R4, -1.5707962512969970703, R13 ;  /* 0xbfc90fda04037823 */ /* 0x000fc8000000000d */
[----:B------:R-:W-:-:S04]  /*02b0*/  FFMA R3, R4, -7.5497894158615963534e-08, R3 ;  /* 0xb3a2216804037823 */ /* 0x000fc80000000003 */
[----:B------:R-:W-:Y:S01]  /*02c0*/  FFMA R3, R4, -5.3903029534742383927e-15, R3 ;  /* 0xa7c234c504037823 */ /* 0x000fe20000000003 */
[----:B0-----:R-:W-:Y:S06]  /*02d0*/  @!P0 BRA `(.L_x_5) ;  /* 0x0000000000dc8947 */ /* 0x001fec0003800000 */
[----:B------:R-:W-:-:S13]  /*02e0*/  FSETP.NEU.AND P0, PT, |R13|, +INF , PT ;  /* 0x7f8000000d00780b */ /* 0x000fda0003f0d200 */
[----:B------:R-:W-:Y:S01]  /*02f0*/  @!P0 FMUL R3, RZ, R13 ;  /* 0x0000000dff038220 */ /* 0x000fe20000400000 */
[----:B------:R-:W-:Y:S01]  /*0300*/  @!P0 IMAD.MOV.U32 R2, RZ, RZ, RZ ;  /* 0x000000ffff028224 */ /* 0x000fe200078e00ff */
[----:B------:R-:W-:Y:S06]  /*0310*/  @!P0 BRA `(.L_x_5) ;  /* 0x0000000000cc8947 */ /* 0x000fec0003800000 */
[----:B------:R-:W-:Y:S01]  /*0320*/  IMAD.SHL.U32 R3, R13, 0x100, RZ ;  /* 0x000001000d037824 */ /* 0x000fe200078e00ff */
[----:B------:R-:W0:Y:S01]  /*0330*/  LDCU.64 UR8, c[0x4][URZ] ;  /* 0x01000000ff0877ac */ /* 0x000e220008000a00 */
[----:B------:R-:W-:Y:S02]  /*0340*/  IMAD.MOV.U32 R6, RZ, RZ, RZ ;  /* 0x000000ffff067224 */ /* 0x000fe400078e00ff */
[----:B------:R-:W-:Y:S01]  /*0350*/  IMAD.MOV.U32 R2, RZ, RZ, R1 ;  /* 0x000000ffff027224 */ /* 0x000fe200078e0001 */
[----:B------:R-:W-:Y:S01]  /*0360*/  LOP3.LUT R15, R3, 0x80000000, RZ, 0xfc, !PT ;  /* 0x80000000030f7812 */ /* 0x000fe200078efcff */
[----:B------:R-:W-:Y:S01]  /*0370*/  UMOV UR5, URZ ;  /* 0x000000ff00057c82 */ /* 0x000fe20008000000 */
[----:B------:R-:W-:-:S05]  /*0380*/  UMOV UR4, URZ ;  /* 0x000000ff00047c82 */ /* 0x000fca0008000000 */
.L_x_6:
[----:B0-----:R-:W-:Y:S01]  /*0390*/  IMAD.U32 R10, RZ, RZ, UR8 ;  /* 0x00000008ff0a7e24 */ /* 0x001fe2000f8e00ff */
[----:B------:R-:W-:-:S05]  /*03a0*/  MOV R11, UR9 ;  /* 0x00000009000b7c02 */ /* 0x000fca0008000f00 */
[----:B------:R-:W2:Y:S01]  /*03b0*/  LDG.E.CONSTANT R4, desc[UR6][R10.64] ;  /* 0x000000060a047981 */ /* 0x000ea2000c1e9900 */
[----:B------:R-:W-:Y:S02]  /*03c0*/  UIADD3 UR8, UP0, UPT, UR8, 0x4, URZ ;  /* 0x0000000408087890 */ /* 0x000fe4000ff1e0ff */
[----:B------:R-:W-:Y:S02]  /*03d0*/  UIADD3 UR4, UPT, UPT, UR4, 0x1, URZ ;  /* 0x0000000104047890 */ /* 0x000fe4000fffe0ff */
[----:B------:R-:W-:Y:S02]  /*03e0*/  UIADD3.X UR9, UPT, UPT, URZ, UR9, URZ, UP0, !UPT ;  /* 0x00000009ff097290 */ /* 0x000fe400087fe4ff */
[----:B------:R-:W-:Y:S01]  /*03f0*/  UISETP.NE.AND UP0, UPT, UR4, 0x6, UPT ;  /* 0x000000060400788c */ /* 0x000fe2000bf05270 */
[----:B--2---:R-:W-:-:S03]  /*0400*/  IMAD.WIDE.U32 R4, R4, R15, RZ ;  /* 0x0000000f04047225 */ /* 0x004fc600078e00ff */
[----:B------:R-:W-:-:S04]  /*0410*/  IADD3 R3, P0, PT, R4, R6, RZ ;  /* 0x0000000604037210 */ /* 0x000fc80007f1e0ff */
[----:B------:R-:W-:Y:S01]  /*0420*/  IADD3.X R6, PT, PT, R5, UR5, RZ, P0, !PT ;  /* 0x0000000505067c10 */ /* 0x000fe200087fe4ff */
[----:B------:R0:W-:Y:S02]  /*0430*/  STL [R2], R3 ;  /* 0x0000000302007387 */ /* 0x0001e40000100800 */
[----:B0-----:R-:W-:Y:S01]  /*0440*/  VIADD R2, R2, 0x4 ;  /* 0x0000000402027836 */ /* 0x001fe20000000000 */
[----:B------:R-:W-:Y:S06]  /*0450*/  BRA.U UP0, `(.L_x_6) ;  /* 0xfffffffd00cc7547 */ /* 0x000fec000b83ffff */
[----:B------:R-:W-:Y:S01]  /*0460*/  SHF.R.U32.HI R5, RZ, 0x17, R13 ;  /* 0x00000017ff057819 */ /* 0x000fe2000001160d */
[----:B------:R0:W-:Y:S03]  /*0470*/  STL [R1+0x18], R6 ;  /* 0x0000180601007387 */ /* 0x0001e60000100800 */
[C---:B------:R-:W-:Y:S02]  /*0480*/  LOP3.LUT R2, R5.reuse, 0xe0, RZ, 0xc0, !PT ;  /* 0x000000e005027812 */ /* 0x040fe400078ec0ff */
[----:B------:R-:W-:-:S03]  /*0490*/  LOP3.LUT P0, RZ, R5, 0x1f, RZ, 0xc0, !PT ;  /* 0x0000001f05ff7812 */ /* 0x000fc6000780c0ff */
[----:B------:R-:W-:-:S05]  /*04a0*/  VIADD R2, R2, 0xffffff80 ;  /* 0xffffff8002027836 */ /* 0x000fca0000000000 */
[----:B------:R-:W-:-:S05]  /*04b0*/  SHF.R.U32.HI R2, RZ, 0x5, R2 ;  /* 0x00000005ff027819 */ /* 0x000fca0000011602 */
[----:B------:R-:W-:-:S05]  /*04c0*/  IMAD R12, R2, -0x4, R1 ;  /* 0xfffffffc020c7824 */ /* 0x000fca00078e0201 */
[----:B------:R-:W2:Y:S04]  /*04d0*/  LDL R2, [R12+0x18] ;  /* 0x000018000c027983 */ /* 0x000ea80000100800 */
[----:B------:R-:W2:Y:S04]  /*04e0*/  LDL R3, [R12+0x14] ;  /* 0x000014000c037983 */ /* 0x000ea80000100800 */
[----:B------:R-:W3:Y:S01]  /*04f0*/  @P0 LDL R4, [R12+0x10] ;  /* 0x000010000c040983 */ /* 0x000ee20000100800 */
[----:B------:R-:W-:Y:S01]  /*0500*/  LOP3.LUT R5, R5, 0x1f, RZ, 0xc0, !PT ;  /* 0x0000001f05057812 */ /* 0x000fe200078ec0ff */
[----:B------:R-:W-:Y:S01]  /*0510*/  UMOV UR4, 0x54442d19 ;  /* 0x54442d1900047882 */ /* 0x000fe20000000000 */
[----:B------:R-:W-:-:S02]  /*0520*/  UMOV UR5, 0x3bf921fb ;  /* 0x3bf921fb00057882 */ /* 0x000fc40000000000 */
[-C--:B--2---:R-:W-:Y:S02]  /*0530*/  @P0 SHF.L.W.U32.HI R2, R3, R5.reuse, R2 ;  /* 0x0000000503020219 */ /* 0x084fe40000010e02 */
[----:B---3--:R-:W-:Y:S02]  /*0540*/  @P0 SHF.L.W.U32.HI R3, R4, R5, R3 ;  /* 0x0000000504030219 */ /* 0x008fe40000010e03 */
[----:B------:R-:W-:Y:S02]  /*0550*/  ISETP.GE.AND P0, PT, R13, RZ, PT ;  /* 0x000000ff0d00720c */ /* 0x000fe40003f06270 */
[C---:B------:R-:W-:Y:S01]  /*0560*/  SHF.L.W.U32.HI R4, R3.reuse, 0x2, R2 ;  /* 0x0000000203047819 */ /* 0x040fe20000010e02 */
[----:B------:R-:W-:-:S03]  /*0570*/  IMAD.SHL.U32 R3, R3, 0x4, RZ ;  /* 0x0000000403037824 */ /* 0x000fc600078e00ff */
[----:B------:R-:W-:Y:S02]  /*0580*/  SHF.R.S32.HI R5, RZ, 0x1f, R4 ;  /* 0x0000001fff057819 */ /* 0x000fe40000011404 */
[----:B------:R-:W-:Y:S02]  /*0590*/  LOP3.LUT R13, R4, R13, RZ, 0x3c, !PT ;  /* 0x0000000d040d7212 */ /* 0x000fe400078e3cff */
[C---:B------:R-:W-:Y:S02]  /*05a0*/  LOP3.LUT R10, R5.reuse, R3, RZ, 0x3c, !PT ;  /* 0x00000003050a7212 */ /* 0x040fe400078e3cff */
[----:B------:R-:W-:Y:S02]  /*05b0*/  LOP3.LUT R11, R5, R4, RZ, 0x3c, !PT ;  /* 0x00000004050b7212 */ /* 0x000fe400078e3cff */
[----:B------:R-:W-:Y:S02]  /*05c0*/  SHF.R.U32.HI R3, RZ, 0x1e, R2 ;  /* 0x0000001eff037819 */ /* 0x000fe40000011602 */
[----:B------:R-:W-:-:S02]  /*05d0*/  ISETP.GE.AND P1, PT, R13, RZ, PT ;  /* 0x000000ff0d00720c */ /* 0x000fc40003f26270 */
[----:B------:R-:W1:Y:S01]  /*05e0*/  I2F.F64.S64 R10, R10 ;  /* 0x0000000a000a7312 */ /* 0x000e620000301c00 */
[----:B------:R-:W-:-:S05]  /*05f0*/  LEA.HI R2, R4, R3, RZ, 0x1 ;  /* 0x0000000304027211 */ /* 0x000fca00078f08ff */
[----:B------:R-:W-:-:S04]  /*0600*/  IMAD.MOV R3, RZ, RZ, -R2 ;  /* 0x000000ffff037224 */ /* 0x000fc800078e0a02 */
[----:B------:R-:W-:Y:S01]  /*0610*/  @!P0 IMAD.MOV.U32 R2, RZ, RZ, R3 ;  /* 0x000000ffff028224 */ /* 0x000fe200078e0003 */
[----:B-1----:R-:W-:-:S10]  /*0620*/  DMUL R14, R10, UR4 ;  /* 0x000000040a0e7c28 */ /* 0x002fd40008000000 */
[----:B------:R-:W1:Y:S02]  /*0630*/  F2F.F32.F64 R14, R14 ;  /* 0x0000000e000e7310 */ /* 0x000e640000301000 */
[----:B01----:R-:W-:-:S07]  /*0640*/  FSEL R3, -R14, R14, !P1 ;  /* 0x0000000e0e037208 */ /* 0x003fce0004800100 */
.L_x_5:
[----:B------:R-:W-:Y:S05]  /*0650*/  BSYNC.RECONVERGENT B0 ;  /* 0x0000000000007941 */ /* 0x000fea0003800200 */
.L_x_4:
[----:B------:R-:W0:Y:S01]  /*0660*/  MUFU.RCP R10, R9 ;  /* 0x00000009000a7308 */ /* 0x000e220000001000 */
[----:B------:R-:W-:Y:S01]  /*0670*/  LOP3.LUT R4, R2, 0x1, RZ, 0xc0, !PT ;  /* 0x0000000102047812 */ /* 0x000fe200078ec0ff */
[----:B------:R-:W-:Y:S01]  /*0680*/  FMUL R5, R3, R3 ;  /* 0x0000000303057220 */ /* 0x000fe20000400000 */
[----:B------:R-:W-:Y:S01]  /*0690*/  MOV R6, 0x37cbac00 ;  /* 0x37cbac0000067802 */ /* 0x000fe20000000f00 */
[----:B------:R-:W-:Y:S01]  /*06a0*/  IMAD.MOV.U32 R11, RZ, RZ, 0x3effffff ;  /* 0x3effffffff0b7424 */ /* 0x000fe200078e00ff */
[----:B------:R-:W-:Y:S01]  /*06b0*/  ISETP.NE.U32.AND P0, PT, R4, 0x1, PT ;  /* 0x000000010400780c */ /* 0x000fe20003f05070 */
[----:B------:R-:W-:Y:S01]  /*06c0*/  IMAD.MOV.U32 R4, RZ, RZ, 0x3d2aaabb ;  /* 0x3d2aaabbff047424 */ /* 0x000fe200078e00ff */
[----:B------:R-:W-:Y:S01]  /*06d0*/  LOP3.LUT P1, RZ, R2, 0x2, RZ, 0xc0, !PT ;  /* 0x0000000202ff7812 */ /* 0x000fe2000782c0ff */
[----:B------:R-:W-:Y:S01]  /*06e0*/  FFMA R6, R5, R6, -0.0013887860113754868507 ;  /* 0xbab607ed05067423 */ /* 0x000fe20000000006 */
[----:B------:R-:W-:Y:S01]  /*06f0*/  FSEL R11, -R11, -0.16666662693023681641, !P0 ;  /* 0xbe2aaaa80b0b7808 */ /* 0x000fe20004000100 */
[----:B------:R-:W-:Y:S01]  /*0700*/  BSSY.RECONVERGENT B0, `(.L_x_7) ;  /* 0x0000014000007945 */ /* 0x000fe20003800200 */
[----:B------:R-:W-:-:S02]  /*0710*/  FSEL R4, R4, 0.0083327032625675201416, !P0 ;  /* 0x3c0885e404047808 */ /* 0x000fc40004000000 */
[----:B------:R-:W-:Y:S02]  /*0720*/  FSEL R6, R6, -0.00019574658654164522886, !P0 ;  /* 0xb94d415306067808 */ /* 0x000fe40004000000 */
[----:B------:R-:W-:Y:S02]  /*0730*/  FSEL R2, R3, 1, P0 ;  /* 0x3f80000003027808 */ /* 0x000fe40000000000 */
[----:B------:R-:W1:Y:S01]  /*0740*/  FCHK P0, R0, R9 ;  /* 0x0000000900007302 */ /* 0x000e620000000000 */
[----:B0-----:R-:W-:Y:S01]  /*0750*/  FFMA R13, -R9, R10, 1 ;  /* 0x3f800000090d7423 */ /* 0x001fe2000000010a */
[----:B------:R-:W-:-:S03]  /*0760*/  FFMA R4, R5, R6, R4 ;  /* 0x0000000605047223 */ /* 0x000fc60000000004 */
[----:B------:R-:W-:Y:S01]  /*0770*/  FFMA R13, R10, R13, R10 ;  /* 0x0000000d0a0d7223 */ /* 0x000fe2000000000a */
[C---:B------:R-:W-:Y:S01]  /*0780*/  FFMA R4, R5.reuse, R4, R11 ;  /* 0x0000000405047223 */ /* 0x040fe2000000000b */
[----:B------:R-:W-:Y:S02]  /*0790*/  FFMA R5, R5, R2, RZ ;  /* 0x0000000205057223 */ /* 0x000fe400000000ff */
[----:B------:R-:W-:Y:S02]  /*07a0*/  FFMA R6, R0, R13, RZ ;  /* 0x0000000d00067223 */ /* 0x000fe400000000ff */
[----:B------:R-:W-:Y:S02]  /*07b0*/  FFMA R4, R5, R4, R2 ;  /* 0x0000000405047223 */ /* 0x000fe40000000002 */
[----:B------:R-:W-:Y:S02]  /*07c0*/  FFMA R3, -R9, R6, R0 ;  /* 0x0000000609037223 */ /* 0x000fe40000000100 */
[----:B------:R-:W-:-:S02]  /*07d0*/  @P1 FADD R4, RZ, -R4 ;  /* 0x80000004ff041221 */ /* 0x000fc40000000000 */
[----:B------:R-:W-:Y:S01]  /*07e0*/  FFMA R3, R13, R3, R6 ;  /* 0x000000030d037223 */ /* 0x000fe20000000006 */
[----:B-1----:R-:W-:Y:S06]  /*07f0*/  @!P0 BRA `(.L_x_8) ;  /* 0x0000000000108947 */ /* 0x002fec0003800000 */
[----:B------:R-:W-:Y:S01]  /*0800*/  IMAD.MOV.U32 R3, RZ, RZ, R9 ;  /* 0x000000ffff037224 */ /* 0x000fe200078e0009 */
[----:B------:R-:W-:Y:S01]  /*0810*/  MOV R6, 0x840 ;  /* 0x0000084000067802 */ /* 0x000fe20000000f00 */
[----:B------:R-:W-:-:S07]  /*0820*/  IMAD.MOV.U32 R2, RZ, RZ, R0 ;  /* 0x000000ffff027224 */ /* 0x000fce00078e0000 */
[----:B------:R-:W-:Y:S05]  /*0830*/  CALL.REL.NOINC `($__internal_1_$__cuda_sm3x_div_rn_noftz_f32_slowpath) ;  /* 0x0000000c00fc7944 */ /* 0x000fea0003c00000 */
.L_x_8:
[----:B------:R-:W-:Y:S05]  /*0840*/  BSYNC.RECONVERGENT B0 ;  /* 0x0000000000007941 */ /* 0x000fea0003800200 */
.L_x_7:
[----:B------:R-:W-:Y:S01]  /*0850*/  FADD R2, R0, R7 ;  /* 0x0000000700027221 */ /* 0x000fe20000000000 */
[----:B------:R-:W-:Y:S01]  /*0860*/  BSSY.RECONVERGENT B0, `(.L_x_9) ;  /* 0x000000f000007945 */ /* 0x000fe20003800200 */
[----:B------:R-:W-:Y:S02]  /*0870*/  FMUL R9, R4, R3 ;  /* 0x0000000304097220 */ /* 0x000fe40000400000 */
[----:B------:R-:W-:-:S04]  /*0880*/  FFMA R11, R2, R2, 4 ;  /* 0x40800000020b7423 */ /* 0x000fc80000000002 */
[----:B------:R-:W0:Y:S08]  /*0890*/  MUFU.RCP R5, R11 ;  /* 0x0000000b00057308 */ /* 0x000e300000001000 */
[----:B------:R-:W1:Y:S01]  /*08a0*/  FCHK P0, R2, R11 ;  /* 0x0000000b02007302 */ /* 0x000e620000000000 */
[----:B0-----:R-:W-:-:S04]  /*08b0*/  FFMA R6, -R11, R5, 1 ;  /* 0x3f8000000b067423 */ /* 0x001fc80000000105 */
[----:B------:R-:W-:-:S04]  /*08c0*/  FFMA R5, R5, R6, R5 ;  /* 0x0000000605057223 */ /* 0x000fc80000000005 */
[----:B------:R-:W-:-:S04]  /*08d0*/  FFMA R12, R2, R5, RZ ;  /* 0x00000005020c7223 */ /* 0x000fc800000000ff */
[----:B------:R-:W-:-:S04]  /*08e0*/  FFMA R6, -R11, R12, R2 ;  /* 0x0000000c0b067223 */ /* 0x000fc80000000102 */
[----:B------:R-:W-:Y:S01]  /*08f0*/  FFMA R12, R5, R6, R12 ;  /* 0x00000006050c7223 */ /* 0x000fe2000000000c */
[----:B-1----:R-:W-:Y:S06]  /*0900*/  @!P0 BRA `(.L_x_10) ;  /* 0x0000000000108947 */ /* 0x002fec0003800000 */
[----:B------:R-:W-:Y:S02]  /*0910*/  MOV R3, R11 ;  /* 0x0000000b00037202 */ /* 0x000fe40000000f00 */
[----:B------:R-:W-:-:S07]  /*0920*/  MOV R6, 0x940 ;  /* 0x0000094000067802 */ /* 0x000fce0000000f00 */
[----:B------:R-:W-:Y:S05]  /*0930*/  CALL.REL.NOINC `($__internal_1_$__cuda_sm3x_div_rn_noftz_f32_slowpath) ;  /* 0x0000000c00bc7944 */ /* 0x000fea0003c00000 */
[----:B------:R-:W-:-:S07]  /*0940*/  IMAD.MOV.U32 R12, RZ, RZ, R3 ;  /* 0x000000ffff0c7224 */ /* 0x000fce00078e0003 */
.L_x_10:
[----:B------:R-:W-:Y:S05]  /*0950*/  BSYNC.RECONVERGENT B0 ;  /* 0x0000000000007941 */ /* 0x000fea0003800200 */
.L_x_9:
[----:B------:R-:W-:Y:S01]  /*0960*/  VIADD R3, R2, 0x1800000 ;  /* 0x0180000002037836 */ /* 0x000fe20000000000 */
[----:B------:R-:W-:Y:S04]  /*0970*/  BSSY.RECONVERGENT B0, `(.L_x_11) ;  /* 0x000000b000007945 */ /* 0x000fe80003800200 */
[----:B------:R-:W-:-:S04]  /*0980*/  LOP3.LUT R3, R3, 0x7f800000, RZ, 0xc0, !PT ;  /* 0x7f80000003037812 */ /* 0x000fc800078ec0ff */
[----:B------:R-:W-:-:S13]  /*0990*/  ISETP.GT.U32.AND P0, PT, R3, 0x1ffffff, PT ;  /* 0x01ffffff0300780c */ /* 0x000fda0003f04070 */
[----:B------:R-:W-:Y:S05]  /*09a0*/  @P0 BRA `(.L_x_12) ;  /* 0x00000000000c0947 */ /* 0x000fea0003800000 */
[----:B------:R-:W-:-:S07]  /*09b0*/  MOV R4, 0x9d0 ;  /* 0x000009d000047802 */ /* 0x000fce0000000f00 */
[----:B------:R-:W-:Y:S05]  /*09c0*/  CALL.REL.NOINC `($__internal_0_$__cuda_sm20_rcp_rn_f32_slowpath) ;  /* 0x0000000800c47944 */ /* 0x000fea0003c00000 */
[----:B------:R-:W-:Y:S05]  /*09d0*/  BRA `(.L_x_13) ;  /* 0x0000000000107947 */ /* 0x000fea0003800000 */
.L_x_12:
[----:B------:R-:W0:Y:S02]  /*09e0*/  MUFU.RCP R13, R2 ;  /* 0x00000002000d7308 */ /* 0x000e240000001000 */
[----:B0-----:R-:W-:-:S04]  /*09f0*/  FFMA R3, R2, R13, -1 ;  /* 0xbf80000002037423 */ /* 0x001fc8000000000d */
[----:B------:R-:W-:-:S04]  /*0a00*/  FADD.FTZ R4, -R3, -RZ ;  /* 0x800000ff03047221 */ /* 0x000fc80000010100 */
[----:B------:R-:W-:-:S07]  /*0a10*/  FFMA R13, R13, R4, R13 ;  /* 0x000000040d0d7223 */ /* 0x000fce000000000d */
.L_x_13:
[----:B------:R-:W-:Y:S05]  /*0a20*/  BSYNC.RECONVERGENT B0 ;  /* 0x0000000000007941 */ /* 0x000fea0003800200 */
.L_x_11:
[C---:B------:R-:W-:Y:S01]  /*0a30*/  FMUL R2, R13.reuse, 0.63661974668502807617 ;  /* 0x3f22f9830d027820 */ /* 0x040fe20000400000 */
[----:B------:R-:W-:Y:S01]  /*0a40*/  FSETP.GE.AND P0, PT, |R13|, 105615, PT ;  /* 0x47ce47800d00780b */ /* 0x000fe20003f06200 */
[----:B------:R-:W-:Y:S04]  /*0a50*/  BSSY.RECONVERGENT B0, `(.L_x_14) ;  /* 0x000003e000007945 */ /* 0x000fe80003800200 */
[----:B------:R-:W0:Y:S02]  /*0a60*/  F2I.NTZ R2, R2 ;  /* 0x0000000200027305 */ /* 0x000e240000203100 */
[----:B0-----:R-:W-:-:S05]  /*0a70*/  I2FP.F32.S32 R4, R2 ;  /* 0x0000000200047245 */ /* 0x001fca0000201400 */
[----:B------:R-:W-:-:S04]  /*0a80*/  FFMA R3, R4, -1.5707962512969970703, R13 ;  /* 0xbfc90fda04037823 */ /* 0x000fc8000000000d */
[----:B------:R-:W-:-:S04]  /*0a90*/  FFMA R3, R4, -7.5497894158615963534e-08, R3 ;  /* 0xb3a2216804037823 */ /* 0x000fc80000000003 */
[----:B------:R-:W-:Y:S01]  /*0aa0*/  FFMA R3, R4, -5.3903029534742383927e-15, R3 ;  /* 0xa7c234c504037823 */ /* 0x000fe20000000003 */
[----:B------:R-:W-:Y:S06]  /*0ab0*/  @!P0 BRA `(.L_x_15) ;  /* 0x0000000000dc8947 */ /* 0x000fec0003800000 */
[----:B------:R-:W-:-:S13]  /*0ac0*/  FSETP.NEU.AND P0, PT, |R13|, +INF , PT ;  /* 0x7f8000000d00780b */ /* 0x000fda0003f0d200 */
[----:B------:R-:W-:Y:S01]  /*0ad0*/  @!P0 FMUL R3, RZ, R13 ;  /* 0x0000000dff038220 */ /* 0x000fe20000400000 */
[----:B------:R-:W-:Y:S01]  /*0ae0*/  @!P0 IMAD.MOV.U32 R2, RZ, RZ, RZ ;  /* 0x000000ffff028224 */ /* 0x000fe200078e00ff */
[----:B------:R-:W-:Y:S06]  /*0af0*/  @!P0 BRA `(.L_x_15) ;  /* 0x0000000000cc8947 */ /* 0x000fec0003800000 */
[----:B------:R-:W-:Y:S02]  /*0b00*/  IMAD.SHL.U32 R3, R13, 0x100, RZ ;  /* 0x000001000d037824 */ /* 0x000fe400078e00ff */
[----:B------:R-:W-:Y:S02]  /*0b10*/  HFMA2 R6, -RZ, RZ, 0, 0 ;  /* 0x00000000ff067431 */ /* 0x000fe400000001ff */
[----:B------:R-:W-:Y:S01]  /*0b20*/  IMAD.MOV.U32 R2, RZ, RZ, R1 ;  /* 0x000000ffff027224 */ /* 0x000fe200078e0001 */
[----:B------:R-:W0:Y:S01]  /*0b30*/  LDCU.64 UR8, c[0x4][URZ] ;  /* 0x01000000ff0877ac */ /* 0x000e220008000a00 */
[----:B------:R-:W-:Y:S01]  /*0b40*/  LOP3.LUT R15, R3, 0x80000000, RZ, 0xfc, !PT ;  /* 0x80000000030f7812 */ /* 0x000fe200078efcff */
[----:B------:R-:W-:Y:S01]  /*0b50*/  UMOV UR5, URZ ;  /* 0x000000ff00057c82 */ /* 0x000fe20008000000 */
[----:B------:R-:W-:-:S05]  /*0b60*/  UMOV UR4, URZ ;  /* 0x000000ff00047c82 */ /* 0x000fca0008000000 */
.L_x_16:
[----:B0-----:R-:W-:Y:S02]  /*0b70*/  IMAD.U32 R10, RZ, RZ, UR8 ;  /* 0x00000008ff0a7e24 */ /* 0x001fe4000f8e00ff */
[----:B------:R-:W-:-:S05]  /*0b80*/  IMAD.U32 R11, RZ, RZ, UR9 ;  /* 0x00000009ff0b7e24 */ /* 0x000fca000f8e00ff */
        /* <DEDUP_REMOVED lines=14> */
[----:B------:R-:W-:Y:S02]  /*0c70*/  LOP3.LUT P0, RZ, R5, 0x1f, RZ, 0xc0, !PT ;  /* 0x0000001f05ff7812 */ /* 0x000fe4000780c0ff */
[----:B------:R-:W-:-:S04]  /*0c80*/  IADD3 R2, PT, PT, R2, -0x80, RZ ;  /* 0xffffff8002027810 */ /* 0x000fc80007ffe0ff */
        /* <DEDUP_REMOVED lines=26> */
.L_x_15:
[----:B------:R-:W-:Y:S05]  /*0e30*/  BSYNC.RECONVERGENT B0 ;  /* 0x0000000000007941 */ /* 0x000fea0003800200 */
.L_x_14:
[----:B------:R-:W-:Y:S02]  /*0e40*/  IMAD.MOV.U32 R4, RZ, RZ, 0x37cbac00 ;  /* 0x37cbac00ff047424 */ /* 0x000fe400078e00ff */
[----:B------:R-:W-:Y:S01]  /*0e50*/  FMUL R5, R3, R3 ;  /* 0x0000000303057220 */ /* 0x000fe20000400000 */
[C---:B------:R-:W-:Y:S01]  /*0e60*/  LOP3.LUT R6, R2.reuse, 0x1, RZ, 0xc0, !PT ;  /* 0x0000000102067812 */ /* 0x040fe200078ec0ff */
[----:B------:R-:W-:Y:S01]  /*0e70*/  IMAD.MOV.U32 R11, RZ, RZ, 0x3effffff ;  /* 0x3effffffff0b7424 */ /* 0x000fe200078e00ff */
[----:B------:R-:W-:Y:S01]  /*0e80*/  LOP3.LUT P1, RZ, R2, 0x2, RZ, 0xc0, !PT ;  /* 0x0000000202ff7812 */ /* 0x000fe2000782c0ff */
[----:B------:R-:W-:Y:S01]  /*0e90*/  FFMA R4, R5, R4, -0.0013887860113754868507 ;  /* 0xbab607ed05047423 */ /* 0x000fe20000000004 */
[----:B------:R-:W-:Y:S01]  /*0ea0*/  ISETP.NE.U32.AND P0, PT, R6, 0x1, PT ;  /* 0x000000010600780c */ /* 0x000fe20003f05070 */
[----:B------:R-:W0:Y:S01]  /*0eb0*/  S2UR UR5, SR_CgaCtaId ;  /* 0x00000000000579c3 */ /* 0x000e220000008800 */
[----:B------:R-:W-:Y:S01]  /*0ec0*/  MOV R6, 0x3d2aaabb ;  /* 0x3d2aaabb00067802 */ /* 0x000fe20000000f00 */
[----:B------:R-:W-:Y:S01]  /*0ed0*/  UMOV UR4, 0x400 ;  /* 0x0000040000047882 */ /* 0x000fe20000000000 */
[----:B------:R-:W-:Y:S01]  /*0ee0*/  FSEL R4, R4, -0.00019574658654164522886, !P0 ;  /* 0xb94d415304047808 */ /* 0x000fe20004000000 */
[----:B------:R-:W-:Y:S01]  /*0ef0*/  BSSY.RECONVERGENT B0, `(.L_x_17) ;  /* 0x000005c000007945 */ /* 0x000fe20003800200 */
[----:B------:R-:W-:-:S02]  /*0f00*/  FSEL R6, R6, 0.0083327032625675201416, !P0 ;  /* 0x3c0885e406067808 */ /* 0x000fc40004000000 */
[----:B------:R-:W-:Y:S02]  /*0f10*/  FSEL R11, -R11, -0.16666662693023681641, !P0 ;  /* 0xbe2aaaa80b0b7808 */ /* 0x000fe40004000100 */
[----:B------:R-:W-:Y:S01]  /*0f20*/  FSEL R2, R3, 1, P0 ;  /* 0x3f80000003027808 */ /* 0x000fe20000000000 */
[----:B------:R-:W-:-:S04]  /*0f30*/  FFMA R4, R5, R4, R6 ;  /* 0x0000000405047223 */ /* 0x000fc80000000006 */
[C---:B------:R-:W-:Y:S01]  /*0f40*/  FFMA R4, R5.reuse, R4, R11 ;  /* 0x0000000405047223 */ /* 0x040fe2000000000b */
[----:B------:R-:W-:-:S04]  /*0f50*/  FFMA R5, R5, R2, RZ ;  /* 0x0000000205057223 */ /* 0x000fc800000000ff */
[----:B------:R-:W-:Y:S02]  /*0f60*/  FFMA R4, R5, R4, R2 ;  /* 0x0000000405047223 */ /* 0x000fe40000000002 */
[----:B------:R-:W1:Y:S02]  /*0f70*/  LDC R2, c[0x0][0x388] ;  /* 0x0000e200ff027b82 */ /* 0x000e640000000800 */
[----:B------:R-:W-:Y:S01]  /*0f80*/  @P1 FADD R4, RZ, -R4 ;  /* 0x80000004ff041221 */ /* 0x000fe20000000000 */
[----:B0-----:R-:W-:-:S03]  /*0f90*/  ULEA UR4, UR5, UR4, 0x18 ;  /* 0x0000000405047291 */ /* 0x001fc6000f8ec0ff */
[----:B------:R-:W-:-:S03]  /*0fa0*/  FFMA R12, R4, R12, R9 ;  /* 0x0000000c040c7223 */ /* 0x000fc60000000009 */
[----:B------:R-:W-:Y:S01]  /*0fb0*/  LEA R3, R8, UR4, 0x2 ;  /* 0x0000000408037c11 */ /* 0x000fe2000f8e10ff */
[----:B------:R-:W-:-:S05]  /*0fc0*/  FMUL.D2 R12, R12, R7 ;  /* 0x000000070c0c7220 */ /* 0x000fca0000300000 */
[----:B------:R0:W-:Y:S01]  /*0fd0*/  STS [R3], R12 ;  /* 0x0000000c03007388 */ /* 0x0001e20000000800 */
[----:B------:R-:W-:Y:S01]  /*0fe0*/  BAR.SYNC.DEFER_BLOCKING 0x0 ;  /* 0x0000000000007b1d */ /* 0x000fe20000010000 */
[----:B-1----:R-:W-:-:S04]  /*0ff0*/  ISETP.GE.AND P0, PT, R2, 0x1, PT ;  /* 0x000000010200780c */ /* 0x002fc80003f06270 */
[----:B------:R-:W-:-:S13]  /*1000*/  FSETP.NEU.OR P0, PT, R0, 1, !P0 ;  /* 0x3f8000000000780b */ /* 0x000fda000470d400 */
[----:B0-----:R-:W-:Y:S05]  /*1010*/  @P0 BRA `(.L_x_18) ;  /* 0x0000000400240947 */ /* 0x001fea0003800000 */
[----:B------:R-:W0:Y:S02]  /*1020*/  LDC.64 R20, c[0x0][0x380] ;  /* 0x0000e000ff147b82 */ /* 0x000e240000000a00 */
[----:B0-----:R0:W5:Y:S01]  /*1030*/  LDG.E R19, desc[UR6][R20.64] ;  /* 0x0000000614137981 */ /* 0x001162000c1e1900 */
[C---:B------:R-:W-:Y:S01]  /*1040*/  ISETP.GE.U32.AND P0, PT, R2.reuse, 0x10, PT ;  /* 0x000000100200780c */ /* 0x040fe20003f06070 */
[----:B------:R-:W-:Y:S01]  /*1050*/  IMAD.MOV.U32 R0, RZ, RZ, RZ ;  /* 0x000000ffff007224 */ /* 0x000fe200078e00ff */
[----:B------:R-:W-:-:S04]  /*1060*/  LOP3.LUT R3, R2, 0xf, RZ, 0xc0, !PT ;  /* 0x0000000f02037812 */ /* 0x000fc800078ec0ff */
[----:B------:R-:W-:-:S07]  /*1070*/  ISETP.NE.AND P1, PT, R3, RZ, PT ;  /* 0x000000ff0300720c */ /* 0x000fce0003f25270 */
[----:B0-----:R-:W-:Y:S06]  /*1080*/  @!P0 BRA `(.L_x_19) ;  /* 0x00000000006c8947 */ /* 0x001fec0003800000 */
[----:B------:R-:W-:Y:S01]  /*1090*/  LOP3.LUT R0, R2, 0x7ffffff0, RZ, 0xc0, !PT ;  /* 0x7ffffff002007812 */ /* 0x000fe200078ec0ff */
[----:B------:R-:W-:-:S04]  /*10a0*/  UIADD3 UR5, UPT, UPT, UR4, 0x20, URZ ;  /* 0x0000002004057890 */ /* 0x000fc8000fffe0ff */
[----:B------:R-:W-:-:S08]  /*10b0*/  IMAD.MOV R22, RZ, RZ, -R0 ;  /* 0x000000ffff167224 */ /* 0x000fd000078e0a00 */
.L_x_20:
[----:B------:R-:W0:Y:S01]  /*10c0*/  LDS.128 R4, [UR5+-0x20] ;  /* 0xffffe005ff047984 */ /* 0x000e220008000c00 */
[----:B------:R-:W-:-:S03]  /*10d0*/  VIADD R22, R22, 0x10 ;  /* 0x0000001016167836 */ /* 0x000fc60000000000 */
[----:B------:R-:W1:Y:S02]  /*10e0*/  LDS.128 R8, [UR5+-0x10] ;  /* 0xfffff005ff087984 */ /* 0x000e640008000c00 */
[----:B------:R-:W-:Y:S02]  /*10f0*/  ISETP.NE.AND P0, PT, R22, RZ, PT ;  /* 0x000000ff1600720c */ /* 0x000fe40003f05270 */
[----:B------:R-:W2:Y:S01]  /*1100*/  LDS.128 R12, [UR5] ;  /* 0x00000005ff0c7984 */ /* 0x000ea20008000c00 */
[----:B0----5:R-:W-:-:S03]  /*1110*/  FADD R4, R4, R19 ;  /* 0x0000001304047221 */ /* 0x021fc60000000000 */
[----:B------:R-:W0:Y:S01]  /*1120*/  LDS.128 R16, [UR5+0x10] ;  /* 0x00001005ff107984 */ /* 0x000e220008000c00 */
[----:B------:R-:W-:Y:S01]  /*1130*/  UIADD3 UR5, UPT, UPT, UR5, 0x40, URZ ;  /* 0x0000004005057890 */ /* 0x000fe2000fffe0ff */
[----:B------:R-:W-:-:S04]  /*1140*/  FADD R5, R5, R4 ;  /* 0x0000000405057221 */ /* 0x000fc80000000000 */
[----:B------:R-:W-:-:S04]  /*1150*/  FADD R6, R6, R5 ;  /* 0x0000000506067221 */ /* 0x000fc80000000000 */
[----:B------:R-:W-:-:S04]  /*1160*/  FADD R7, R7, R6 ;  /* 0x0000000607077221 */ /* 0x000fc80000000000 */
[----:B-1----:R-:W-:-:S04]  /*1170*/  FADD R8, R7, R8 ;  /* 0x0000000807087221 */ /* 0x002fc80000000000 */
[----:B------:R-:W-:-:S04]  /*1180*/  FADD R9, R9, R8 ;  /* 0x0000000809097221 */ /* 0x000fc80000000000 */
[----:B------:R-:W-:-:S04]  /*1190*/  FADD R10, R10, R9 ;  /* 0x000000090a0a7221 */ /* 0x000fc80000000000 */
[----:B------:R-:W-:-:S04]  /*11a0*/  FADD R11, R11, R10 ;  /* 0x0000000a0b0b7221 */ /* 0x000fc80000000000 */
[----:B--2---:R-:W-:-:S04]  /*11b0*/  FADD R12, R11, R12 ;  /* 0x0000000c0b0c7221 */ /* 0x004fc80000000000 */
[----:B------:R-:W-:-:S04]  /*11c0*/  FADD R13, R13, R12 ;  /* 0x0000000c0d0d7221 */ /* 0x000fc80000000000 */
[----:B------:R-:W-:-:S04]  /*11d0*/  FADD R14, R14, R13 ;  /* 0x0000000d0e0e7221 */ /* 0x000fc80000000000 */
[----:B------:R-:W-:-:S04]  /*11e0*/  FADD R15, R15, R14 ;  /* 0x0000000e0f0f7221 */ /* 0x000fc80000000000 */
[----:B0-----:R-:W-:-:S04]  /*11f0*/  FADD R16, R15, R16 ;  /* 0x000000100f107221 */ /* 0x001fc80000000000 */
[----:B------:R-:W-:-:S04]  /*1200*/  FADD R17, R17, R16 ;  /* 0x0000001011117221 */ /* 0x000fc80000000000 */
[----:B------:R-:W-:-:S04]  /*1210*/  FADD R18, R18, R17 ;  /* 0x0000001112127221 */ /* 0x000fc80000000000 */
[----:B------:R-:W-:Y:S01]  /*1220*/  FADD R19, R19, R18 ;  /* 0x0000001213137221 */ /* 0x000fe20000000000 */
[----:B------:R-:W-:Y:S06]  /*1230*/  @P0 BRA `(.L_x_20) ;  /* 0xfffffffc00a00947 */ /* 0x000fec000383ffff */
.L_x_19:
[----:B------:R-:W-:Y:S05]  /*1240*/  @!P1 BRA `(.L_x_21) ;  /* 0x0000000000949947 */ /* 0x000fea0003800000 */
[----:B------:R-:W-:Y:S02]  /*1250*/  ISETP.GE.U32.AND P0, PT, R3, 0x8, PT ;  /* 0x000000080300780c */ /* 0x000fe40003f06070 */
[----:B------:R-:W-:-:S04]  /*1260*/  LOP3.LUT R12, R2, 0x7, RZ, 0xc0, !PT ;  /* 0x00000007020c7812 */ /* 0x000fc800078ec0ff */
[----:B------:R-:W-:-:S07]  /*1270*/  ISETP.NE.AND P1, PT, R12, RZ, PT ;  /* 0x000000ff0c00720c */ /* 0x000fce0003f25270 */
[----:B------:R-:W-:Y:S06]  /*1280*/  @!P0 BRA `(.L_x_22) ;  /* 0x0000000000308947 */ /* 0x000fec0003800000 */
[C---:B------:R-:W-:Y:S02]  /*1290*/  LEA R3, R0.reuse, UR4, 0x2 ;  /* 0x0000000400037c11 */ /* 0x040fe4000f8e10ff */
[----:B------:R-:W-:-:S03]  /*12a0*/  IADD3 R0, PT, PT, R0, 0x8, RZ ;  /* 0x0000000800007810 */ /* 0x000fc60007ffe0ff */
[----:B------:R-:W0:Y:S04]  /*12b0*/  LDS.128 R4, [R3] ;  /* 0x0000000003047984 */ /* 0x000e280000000c00 */
[----:B------:R-:W1:Y:S01]  /*12c0*/  LDS.128 R8, [R3+0x10] ;  /* 0x0000100003087984 */ /* 0x000e620000000c00 */
[----:B0----5:R-:W-:-:S04]  /*12d0*/  FADD R4, R19, R4 ;  /* 0x0000000413047221 */ /* 0x021fc80000000000 */
[----:B------:R-:W-:-:S04]  /*12e0*/  FADD R5, R4, R5 ;  /* 0x0000000504057221 */ /* 0x000fc80000000000 */
[----:B------:R-:W-:-:S04]  /*12f0*/  FADD R6, R5, R6 ;  /* 0x0000000605067221 */ /* 0x000fc80000000000 */
[----:B------:R-:W-:-:S04]  /*1300*/  FADD R7, R6, R7 ;  /* 0x0000000706077221 */ /* 0x000fc80000000000 */
[----:B-1----:R-:W-:-:S04]  /*1310*/  FADD R8, R7, R8 ;  /* 0x0000000807087221 */ /* 0x002fc80000000000 */
[----:B------:R-:W-:-:S04]  /*1320*/  FADD R9, R8, R9 ;  /* 0x0000000908097221 */ /* 0x000fc80000000000 */
[----:B------:R-:W-:-:S04]  /*1330*/  FADD R10, R9, R10 ;  /* 0x0000000a090a7221 */ /* 0x000fc80000000000 */
[----:B------:R-:W-:-:S07]  /*1340*/  FADD R19, R10, R11 ;  /* 0x0000000b0a137221 */ /* 0x000fce0000000000 */
.L_x_22:
[----:B------:R-:W-:Y:S05]  /*1350*/  @!P1 BRA `(.L_x_21) ;  /* 0x0000000000509947 */ /* 0x000fea0003800000 */
[----:B------:R-:W-:Y:S02]  /*1360*/  ISETP.GE.U32.AND P0, PT, R12, 0x4, PT ;  /* 0x000000040c00780c */ /* 0x000fe40003f06070 */
[----:B------:R-:W-:-:S04]  /*1370*/  LOP3.LUT R2, R2, 0x3, RZ, 0xc0, !PT ;  /* 0x0000000302027812 */ /* 0x000fc800078ec0ff */
[----:B------:R-:W-:-:S07]  /*1380*/  ISETP.NE.AND P1, PT, R2, RZ, PT ;  /* 0x000000ff0200720c */ /* 0x000fce0003f25270 */
[----:B------:R-:W-:Y:S06]  /*1390*/  @!P0 BRA `(.L_x_23) ;  /* 0x00000000001c8947 */ /* 0x000fec0003800000 */
[C---:B------:R-:W-:Y:S01]  /*13a0*/  LEA R4, R0.reuse, UR4, 0x2 ;  /* 0x0000000400047c11 */ /* 0x040fe2000f8e10ff */
[----:B------:R-:W-:-:S05]  /*13b0*/  VIADD R0, R0, 0x4 ;  /* 0x0000000400007836 */ /* 0x000fca0000000000 */
[----:B------:R-:W0:Y:S02]  /*13c0*/  LDS.128 R4, [R4] ;  /* 0x0000000004047984 */ /* 0x000e240000000c00 */
[----:B0----5:R-:W-:-:S04]  /*13d0*/  FADD R8, R19, R4 ;  /* 0x0000000413087221 */ /* 0x021fc80000000000 */
[----:B------:R-:W-:-:S04]  /*13e0*/  FADD R5, R8, R5 ;  /* 0x0000000508057221 */ /* 0x000fc80000000000 */
[----:B------:R-:W-:-:S04]  /*13f0*/  FADD R6, R5, R6 ;  /* 0x0000000605067221 */ /* 0x000fc80000000000 */
[----:B------:R-:W-:-:S07]  /*1400*/  FADD R19, R6, R7 ;  /* 0x0000000706137221 */ /* 0x000fce0000000000 */
.L_x_23:
[----:B------:R-:W-:Y:S05]  /*1410*/  @!P1 BRA `(.L_x_21) ;  /* 0x0000000000209947 */ /* 0x000fea0003800000 */
[----:B------:R-:W-:Y:S01]  /*1420*/  LEA R0, R0, UR4, 0x2 ;  /* 0x0000000400007c11 */ /* 0x000fe2000f8e10ff */
[----:B------:R-:W-:-:S07]  /*1430*/  IMAD.MOV R2, RZ, RZ, -R2 ;  /* 0x000000ffff027224 */ /* 0x000fce00078e0a02 */
.L_x_24:
[----:B------:R0:W1:Y:S01]  /*1440*/  LDS R4, [R0] ;  /* 0x0000000000047984 */ /* 0x0000620000000800 */
[----:B------:R-:W-:-:S05]  /*1450*/  VIADD R2, R2, 0x1 ;  /* 0x0000000102027836 */ /* 0x000fca0000000000 */
[----:B------:R-:W-:Y:S01]  /*1460*/  ISETP.NE.AND P0, PT, R2, RZ, PT ;  /* 0x000000ff0200720c */ /* 0x000fe20003f05270 */
[----:B0-----:R-:W-:Y:S02]  /*1470*/  VIADD R0, R0, 0x4 ;  /* 0x0000000400007836 */ /* 0x001fe40000000000 */
[----:B-1---5:R-:W-:-:S10]  /*1480*/  FADD R19, R4, R19 ;  /* 0x0000001304137221 */ /* 0x022fd40000000000 */
[----:B------:R-:W-:Y:S05]  /*1490*/  @P0 BRA `(.L_x_24) ;  /* 0xfffffffc00e80947 */ /* 0x000fea000383ffff */
.L_x_21:
[----:B-----5:R0:W-:Y:S02]  /*14a0*/  STG.E desc[UR6][R20.64], R19 ;  /* 0x0000001314007986 */ /* 0x0201e4000c101906 */
.L_x_18:
[----:B------:R-:W-:Y:S05]  /*14b0*/  BSYNC.RECONVERGENT B0 ;  /* 0x0000000000007941 */ /* 0x000fea0003800200 */
.L_x_17:
[----:B------:R-:W-:Y:S06]  /*14c0*/  BAR.SYNC.DEFER_BLOCKING 0x0 ;  /* 0x0000000000007b1d */ /* 0x000fec0000010000 */
[----:B------:R-:W-:Y:S05]  /*14d0*/  EXIT ;  /* 0x000000000000794d */ /* 0x000fea0003800000 */
        .weak           $__internal_0_$__cuda_sm20_rcp_rn_f32_slowpath
        .type           $__internal_0_$__cuda_sm20_rcp_rn_f32_slowpath,@function
        .size           $__internal_0_$__cuda_sm20_rcp_rn_f32_slowpath,($__internal_1_$__cuda_sm3x_div_rn_noftz_f32_slowpath - $__internal_0_$__cuda_sm20_rcp_rn_f32_slowpath)
$__internal_0_$__cuda_sm20_rcp_rn_f32_slowpath:
[----:B------:R-:W-:Y:S01]  /*14e0*/  SHF.L.U32 R3, R2, 0x1, RZ ;  /* 0x0000000102037819 */ /* 0x000fe200000006ff */
[----:B------:R-:W-:Y:S03]  /*14f0*/  BSSY.RECONVERGENT B1, `(.L_x_25) ;  /* 0x0000030000017945 */ /* 0x000fe60003800200 */
[----:B------:R-:W-:-:S04]  /*1500*/  SHF.R.U32.HI R13, RZ, 0x18, R3 ;  /* 0x00000018ff0d7819 */ /* 0x000fc80000011603 */
[----:B------:R-:W-:-:S13]  /*1510*/  ISETP.NE.U32.AND P0, PT, R13, RZ, PT ;  /* 0x000000ff0d00720c */ /* 0x000fda0003f05070 */
[----:B------:R-:W-:Y:S05]  /*1520*/  @P0 BRA `(.L_x_26) ;  /* 0x0000000000280947 */ /* 0x000fea0003800000 */
[----:B------:R-:W-:-:S05]  /*1530*/  IMAD.SHL.U32 R3, R2, 0x2, RZ ;  /* 0x0000000202037824 */ /* 0x000fca00078e00ff */
[----:B------:R-:W-:-:S13]  /*1540*/  ISETP.NE.AND P0, PT, R3, RZ, PT ;  /* 0x000000ff0300720c */ /* 0x000fda0003f05270 */
[----:B------:R-:W-:Y:S01]  /*1550*/  @P0 FFMA R6, R2, 1.84467440737095516160e+19, RZ ;  /* 0x5f80000002060823 */ /* 0x000fe200000000ff */
[----:B------:R-:W-:Y:S08]  /*1560*/  @!P0 MUFU.RCP R5, R2 ;  /* 0x0000000200058308 */ /* 0x000ff00000001000 */
[----:B------:R-:W0:Y:S02]  /*1570*/  @P0 MUFU.RCP R3, R6 ;  /* 0x0000000600030308 */ /* 0x000e240000001000 */
[----:B0-----:R-:W-:-:S04]  /*1580*/  @P0 FFMA R10, R6, R3, -1 ;  /* 0xbf800000060a0423 */ /* 0x001fc80000000003 */
[----:B------:R-:W-:-:S04]  /*1590*/  @P0 FADD.FTZ R10, -R10, -RZ ;  /* 0x800000ff0a0a0221 */ /* 0x000fc80000010100 */
[----:B------:R-:W-:-:S04]  /*15a0*/  @P0 FFMA R3, R3, R10, R3 ;  /* 0x0000000a03030223 */ /* 0x000fc80000000003 */
[----:B------:R-:W-:Y:S01]  /*15b0*/  @P0 FFMA R5, R3, 1.84467440737095516160e+19, RZ ;  /* 0x5f80000003050823 */ /* 0x000fe200000000ff */
[----:B------:R-:W-:Y:S06]  /*15c0*/  BRA `(.L_x_27) ;  /* 0x0000000000887947 */ /* 0x000fec0003800000 */
.L_x_26:
[----:B------:R-:W-:-:S05]  /*15d0*/  VIADD R15, R13, 0xffffff03 ;  /* 0xffffff030d0f7836 */ /* 0x000fca0000000000 */
[----:B------:R-:W-:-:S13]  /*15e0*/  ISETP.GT.U32.AND P0, PT, R15, 0x1, PT ;  /* 0x000000010f00780c */ /* 0x000fda0003f04070 */
[----:B------:R-:W-:Y:S05]  /*15f0*/  @P0 BRA `(.L_x_28) ;  /* 0x0000000000780947 */ /* 0x000fea0003800000 */
[----:B------:R-:W-:Y:S01]  /*1600*/  LOP3.LUT R3, R2, 0x7fffff, RZ, 0xc0, !PT ;  /* 0x007fffff02037812 */ /* 0x000fe200078ec0ff */
[----:B------:R-:W-:-:S03]  /*1610*/  IMAD.MOV.U32 R14, RZ, RZ, 0x3 ;  /* 0x00000003ff0e7424 */ /* 0x000fc600078e00ff */
[----:B------:R-:W-:Y:S02]  /*1620*/  LOP3.LUT R3, R3, 0x3f800000, RZ, 0xfc, !PT ;  /* 0x3f80000003037812 */ /* 0x000fe400078efcff */
[----:B------:R-:W-:Y:S02]  /*1630*/  SHF.L.U32 R14, R14, R15, RZ ;  /* 0x0000000f0e0e7219 */ /* 0x000fe400000006ff */
[----:B------:R-:W0:Y:S02]  /*1640*/  MUFU.RCP R6, R3 ;  /* 0x0000000300067308 */ /* 0x000e240000001000 */
[----:B0-----:R-:W-:-:S04]  /*1650*/  FFMA R5, R3, R6, -1 ;  /* 0xbf80000003057423 */ /* 0x001fc80000000006 */
[----:B------:R-:W-:-:S04]  /*1660*/  FADD.FTZ R5, -R5, -RZ ;  /* 0x800000ff05057221 */ /* 0x000fc80000010100 */
[CCC-:B------:R-:W-:Y:S01]  /*1670*/  FFMA.RM R10, R6.reuse, R5.reuse, R6.reuse ;  /* 0x00000005060a7223 */ /* 0x1c0fe20000004006 */
[----:B------:R-:W-:-:S04]  /*1680*/  FFMA.RP R11, R6, R5, R6 ;  /* 0x00000005060b7223 */ /* 0x000fc80000008006 */
[C---:B------:R-:W-:Y:S02]  /*1690*/  LOP3.LUT R5, R10.reuse, 0x7fffff, RZ, 0xc0, !PT ;  /* 0x007fffff0a057812 */ /* 0x040fe400078ec0ff */
[----:B------:R-:W-:Y:S02]  /*16a0*/  FSETP.NEU.FTZ.AND P0, PT, R10, R11, PT ;  /* 0x0000000b0a00720b */ /* 0x000fe40003f1d000 */
[----:B------:R-:W-:Y:S02]  /*16b0*/  LOP3.LUT R5, R5, 0x800000, RZ, 0xfc, !PT ;  /* 0x0080000005057812 */ /* 0x000fe400078efcff */
[----:B------:R-:W-:Y:S02]  /*16c0*/  SEL R6, RZ, 0xffffffff, !P0 ;  /* 0xffffffffff067807 */ /* 0x000fe40004000000 */
[----:B------:R-:W-:-:S03]  /*16d0*/  LOP3.LUT R14, R14, R5, RZ, 0xc0, !PT ;  /* 0x000000050e0e7212 */ /* 0x000fc600078ec0ff */
[----:B------:R-:W-:Y:S01]  /*16e0*/  IMAD.MOV R6, RZ, RZ, -R6 ;  /* 0x000000ffff067224 */ /* 0x000fe200078e0a06 */
[----:B------:R-:W-:-:S04]  /*16f0*/  SHF.R.U32.HI R14, RZ, R15, R14 ;  /* 0x0000000fff0e7219 */ /* 0x000fc8000001160e */
[--C-:B------:R-:W-:Y:S01]  /*1700*/  LOP3.LUT P1, RZ, R6, R15, R5.reuse, 0xf8, !PT ;  /* 0x0000000f06ff7212 */ /* 0x100fe2000782f805 */
[----:B------:R-:W-:Y:S01]  /*1710*/  VIADD R6, R13, 0xffffff04 ;  /* 0xffffff040d067836 */ /* 0x000fe20000000000 */
[C---:B------:R-:W-:Y:S02]  /*1720*/  LOP3.LUT P0, RZ, R14.reuse, 0x1, RZ, 0xc0, !PT ;  /* 0x000000010eff7812 */ /* 0x040fe4000780c0ff */
[----:B------:R-:W-:Y:S02]  /*1730*/  LOP3.LUT P2, RZ, R14, 0x2, RZ, 0xc0, !PT ;  /* 0x000000020eff7812 */ /* 0x000fe4000784c0ff */
[----:B------:R-:W-:Y:S02]  /*1740*/  SHF.R.U32.HI R5, RZ, R6, R5 ;  /* 0x00000006ff057219 */ /* 0x000fe40000011605 */
[----:B------:R-:W-:Y:S02]  /*1750*/  PLOP3.LUT P0, PT, P0, P1, P2, 0xe0, 0x0 ;  /* 0x000000000000781c */ /* 0x000fe40000703c20 */
[----:B------:R-:W-:-:S02]  /*1760*/  LOP3.LUT P1, RZ, R2, 0x7fffff, RZ, 0xc0, !PT ;  /* 0x007fffff02ff7812 */ /* 0x000fc4000782c0ff */
[----:B------:R-:W-:-:S04]  /*1770*/  SEL R3, RZ, 0x1, !P0 ;  /* 0x00000001ff037807 */ /* 0x000fc80004000000 */
[----:B------:R-:W-:-:S04]  /*1780*/  IADD3 R3, PT, PT, -R3, RZ, RZ ;  /* 0x000000ff03037210 */ /* 0x000fc80007ffe1ff */
[----:B------:R-:W-:-:S13]  /*1790*/  ISETP.GE.AND P0, PT, R3, RZ, PT ;  /* 0x000000ff0300720c */ /* 0x000fda0003f06270 */
[----:B------:R-:W-:-:S04]  /*17a0*/  @!P0 VIADD R5, R5, 0x1 ;  /* 0x0000000105058836 */ /* 0x000fc80000000000 */
[----:B------:R-:W-:-:S05]  /*17b0*/  @!P1 IMAD.SHL.U32 R5, R5, 0x2, RZ ;  /* 0x0000000205059824 */ /* 0x000fca00078e00ff */
[----:B------:R-:W-:Y:S01]  /*17c0*/  LOP3.LUT R5, R5, 0x80000000, R2, 0xf8, !PT ;  /* 0x8000000005057812 */ /* 0x000fe200078ef802 */
[----:B------:R-:W-:Y:S06]  /*17d0*/  BRA `(.L_x_27) ;  /* 0x0000000000047947 */ /* 0x000fec0003800000 */
.L_x_28:
[----:B------:R0:W1:Y:S02]  /*17e0*/  MUFU.RCP R5, R2 ;  /* 0x0000000200057308 */ /* 0x0000640000001000 */
.L_x_27:
[----:B------:R-:W-:Y:S05]  /*17f0*/  BSYNC.RECONVERGENT B1 ;  /* 0x0000000000017941 */ /* 0x000fea0003800200 */
.L_x_25:
[----:B-1----:R-:W-:Y:S02]  /*1800*/  IMAD.MOV.U32 R13, RZ, RZ, R5 ;  /* 0x000000ffff0d7224 */ /* 0x002fe400078e0005 */
[----:B------:R-:W-:-:S04]  /*1810*/  HFMA2 R5, -RZ, RZ, 0, 0 ;  /* 0x00000000ff057431 */ /* 0x000fc800000001ff */
[----:B0-----:R-:W-:Y:S05]  /*1820*/  RET.REL.NODEC R4 `(_Z8IntegralPfi) ;  /* 0xffffffe404f47950 */ /* 0x001fea0003c3ffff */
        .weak           $__internal_1_$__cuda_sm3x_div_rn_noftz_f32_slowpath
        .type           $__internal_1_$__cuda_sm3x_div_rn_noftz_f32_slowpath,@function
        .size           $__internal_1_$__cuda_sm3x_div_rn_noftz_f32_slowpath,(.L_x_42 - $__internal_1_$__cuda_sm3x_div_rn_noftz_f32_slowpath)
$__internal_1_$__cuda_sm3x_div_rn_noftz_f32_slowpath:
[----:B------:R-:W-:Y:S01]  /*1830*/  SHF.R.U32.HI R10, RZ, 0x17, R3 ;  /* 0x00000017ff0a7819 */ /* 0x000fe20000011603 */
[----:B------:R-:W-:Y:S01]  /*1840*/  BSSY.RECONVERGENT B1, `(.L_x_29) ;  /* 0x0000063000017945 */ /* 0x000fe20003800200 */
[--C-:B------:R-:W-:Y:S01]  /*1850*/  SHF.R.U32.HI R5, RZ, 0x17, R2.reuse ;  /* 0x00000017ff057819 */ /* 0x100fe20000011602 */
[----:B------:R-:W-:Y:S01]  /*1860*/  IMAD.MOV.U32 R11, RZ, RZ, R2 ;  /* 0x000000ffff0b7224 */ /* 0x000fe200078e0002 */
[----:B------:R-:W-:Y:S02]  /*1870*/  LOP3.LUT R10, R10, 0xff, RZ, 0xc0, !PT ;  /* 0x000000ff0a0a7812 */ /* 0x000fe400078ec0ff */
[----:B------:R-:W-:-:S03]  /*1880*/  LOP3.LUT R15, R5, 0xff, RZ, 0xc0, !PT ;  /* 0x000000ff050f7812 */ /* 0x000fc600078ec0ff */
[----:B------:R-:W-:Y:S02]  /*1890*/  VIADD R13, R10, 0xffffffff ;  /* 0xffffffff0a0d7836 */ /* 0x000fe40000000000 */
[----:B------:R-:W-:-:S03]  /*18a0*/  VIADD R12, R15, 0xffffffff ;  /* 0xffffffff0f0c7836 */ /* 0x000fc60000000000 */
[----:B------:R-:W-:-:S04]  /*18b0*/  ISETP.GT.U32.AND P0, PT, R13, 0xfd, PT ;  /* 0x000000fd0d00780c */ /* 0x000fc80003f04070 */
[----:B------:R-:W-:-:S13]  /*18c0*/  ISETP.GT.U32.OR P0, PT, R12, 0xfd, P0 ;  /* 0x000000fd0c00780c */ /* 0x000fda0000704470 */
[----:B------:R-:W-:Y:S01]  /*18d0*/  @!P0 IMAD.MOV.U32 R5, RZ, RZ, RZ ;  /* 0x000000ffff058224 */ /* 0x000fe200078e00ff */
[----:B------:R-:W-:Y:S06]  /*18e0*/  @!P0 BRA `(.L_x_30) ;  /* 0x00000000005c8947 */ /* 0x000fec0003800000 */
[----:B------:R-:W-:Y:S02]  /*18f0*/  FSETP.GTU.FTZ.AND P0, PT, |R2|, +INF , PT ;  /* 0x7f8000000200780b */ /* 0x000fe40003f1c200 */
[----:B------:R-:W-:-:S04]  /*1900*/  FSETP.GTU.FTZ.AND P1, PT, |R3|, +INF , PT ;  /* 0x7f8000000300780b */ /* 0x000fc80003f3c200 */
[----:B------:R-:W-:-:S13]  /*1910*/  PLOP3.LUT P0, PT, P0, P1, PT, 0xf8, 0x8f ;  /* 0x00000000008f781c */ /* 0x000fda0000703f70 */
[----:B------:R-:W-:Y:S05]  /*1920*/  @P0 BRA `(.L_x_31) ;  /* 0x00000004004c0947 */ /* 0x000fea0003800000 */
[----:B------:R-:W-:-:S13]  /*1930*/  LOP3.LUT P0, RZ, R3, 0x7fffffff, R11, 0xc8, !PT ;  /* 0x7fffffff03ff7812 */ /* 0x000fda000780c80b */
[----:B------:R-:W-:Y:S05]  /*1940*/  @!P0 BRA `(.L_x_32) ;  /* 0x00000004003c8947 */ /* 0x000fea0003800000 */
[C---:B------:R-:W-:Y:S02]  /*1950*/  FSETP.NEU.FTZ.AND P2, PT, |R2|.reuse, +INF , PT ;  /* 0x7f8000000200780b */ /* 0x040fe40003f5d200 */
[----:B------:R-:W-:Y:S02]  /*1960*/  FSETP.NEU.FTZ.AND P1, PT, |R3|, +INF , PT ;  /* 0x7f8000000300780b */ /* 0x000fe40003f3d200 */
[----:B------:R-:W-:-:S11]  /*1970*/  FSETP.NEU.FTZ.AND P0, PT, |R2|, +INF , PT ;  /* 0x7f8000000200780b */ /* 0x000fd60003f1d200 */
[----:B------:R-:W-:Y:S05]  /*1980*/  @!P1 BRA !P2, `(.L_x_32) ;  /* 0x00000004002c9947 */ /* 0x000fea0005000000 */
[----:B------:R-:W-:-:S04]  /*1990*/  LOP3.LUT P2, RZ, R11, 0x7fffffff, RZ, 0xc0, !PT ;  /* 0x7fffffff0bff7812 */ /* 0x000fc8000784c0ff */
[----:B------:R-:W-:-:S13]  /*19a0*/  PLOP3.LUT P1, PT, P1, P2, PT, 0x2f, 0xf2 ;  /* 0x0000000000f2781c */ /* 0x000fda0000f24577 */
[----:B------:R-:W-:Y:S05]  /*19b0*/  @P1 BRA `(.L_x_33) ;  /* 0x0000000400181947 */ /* 0x000fea0003800000 */
[----:B------:R-:W-:-:S04]  /*19c0*/  LOP3.LUT P1, RZ, R3, 0x7fffffff, RZ, 0xc0, !PT ;  /* 0x7fffffff03ff7812 */ /* 0x000fc8000782c0ff */
[----:B------:R-:W-:-:S13]  /*19d0*/  PLOP3.LUT P0, PT, P0, P1, PT, 0x2f, 0xf2 ;  /* 0x0000000000f2781c */ /* 0x000fda0000702577 */
[----:B------:R-:W-:Y:S05]  /*19e0*/  @P0 BRA `(.L_x_34) ;  /* 0x0000000400000947 */ /* 0x000fea0003800000 */
[----:B------:R-:W-:Y:S02]  /*19f0*/  ISETP.GE.AND P0, PT, R12, RZ, PT ;  /* 0x000000ff0c00720c */ /* 0x000fe40003f06270 */
[----:B------:R-:W-:-:S11]  /*1a00*/  ISETP.GE.AND P1, PT, R13, RZ, PT ;  /* 0x000000ff0d00720c */ /* 0x000fd60003f26270 */
[----:B------:R-:W-:Y:S01]  /*1a10*/  @P0 MOV R5, RZ ;  /* 0x000000ff00050202 */ /* 0x000fe20000000f00 */
[----:B------:R-:W-:Y:S02]  /*1a20*/  @!P0 IMAD.MOV.U32 R5, RZ, RZ, -0x40 ;  /* 0xffffffc0ff058424 */ /* 0x000fe400078e00ff */
[----:B------:R-:W-:Y:S01]  /*1a30*/  @!P0 FFMA R11, R2, 1.84467440737095516160e+19, RZ ;  /* 0x5f800000020b8823 */ /* 0x000fe200000000ff */
[----:B------:R-:W-:Y:S01]  /*1a40*/  @!P1 FFMA R3, R3, 1.84467440737095516160e+19, RZ ;  /* 0x5f80000003039823 */ /* 0x000fe200000000ff */
[----:B------:R-:W-:-:S07]  /*1a50*/  @!P1 VIADD R5, R5, 0x40 ;  /* 0x0000004005059836 */ /* 0x000fce0000000000 */
.L_x_30:
[----:B------:R-:W-:Y:S01]  /*1a60*/  LEA R12, R10, 0xc0800000, 0x17 ;  /* 0xc08000000a0c7811 */ /* 0x000fe200078eb8ff */
[----:B------:R-:W-:Y:S04]  /*1a70*/  BSSY.RECONVERGENT B2, `(.L_x_35) ;  /* 0x0000036000027945 */ /* 0x000fe80003800200 */
[----:B------:R-:W-:Y:S02]  /*1a80*/  IMAD.IADD R13, R3, 0x1, -R12 ;  /* 0x00000001030d7824 */ /* 0x000fe400078e0a0c */
[----:B------:R-:W-:Y:S02]  /*1a90*/  VIADD R12, R15, 0xffffff81 ;  /* 0xffffff810f0c7836 */ /* 0x000fe40000000000 */
[----:B------:R-:W0:Y:S01]  /*1aa0*/  MUFU.RCP R14, R13 ;  /* 0x0000000d000e7308 */ /* 0x000e220000001000 */
[----:B------:R-:W-:Y:S01]  /*1ab0*/  FADD.FTZ R16, -R13, -RZ ;  /* 0x800000ff0d107221 */ /* 0x000fe20000010100 */
[C---:B------:R-:W-:Y:S01]  /*1ac0*/  IMAD R3, R12.reuse, -0x800000, R11 ;  /* 0xff8000000c037824 */ /* 0x040fe200078e020b */
[----:B------:R-:W-:-:S04]  /*1ad0*/  IADD3 R12, PT, PT, R12, 0x7f, -R10 ;  /* 0x0000007f0c0c7810 */ /* 0x000fc80007ffe80a */
[----:B------:R-:W-:Y:S01]  /*1ae0*/  IADD3 R12, PT, PT, R12, R5, RZ ;  /* 0x000000050c0c7210 */ /* 0x000fe20007ffe0ff */
[----:B0-----:R-:W-:-:S04]  /*1af0*/  FFMA R15, R14, R16, 1 ;  /* 0x3f8000000e0f7423 */ /* 0x001fc80000000010 */
[----:B------:R-:W-:-:S04]  /*1b00*/  FFMA R18, R14, R15, R14 ;  /* 0x0000000f0e127223 */ /* 0x000fc8000000000e */
[----:B------:R-:W-:-:S04]  /*1b10*/  FFMA R11, R3, R18, RZ ;  /* 0x00000012030b7223 */ /* 0x000fc800000000ff */
[----:B------:R-:W-:-:S04]  /*1b20*/  FFMA R14, R16, R11, R3 ;  /* 0x0000000b100e7223 */ /* 0x000fc80000000003 */
[----:B------:R-:W-:-:S04]  /*1b30*/  FFMA R15, R18, R14, R11 ;  /* 0x0000000e120f7223 */ /* 0x000fc8000000000b */
[----:B------:R-:W-:-:S04]  /*1b40*/  FFMA R16, R16, R15, R3 ;  /* 0x0000000f10107223 */ /* 0x000fc80000000003 */
[----:B------:R-:W-:-:S05]  /*1b50*/  FFMA R3, R18, R16, R15 ;  /* 0x0000001012037223 */ /* 0x000fca000000000f */
[----:B------:R-:W-:-:S04]  /*1b60*/  SHF.R.U32.HI R10, RZ, 0x17, R3 ;  /* 0x00000017ff0a7819 */ /* 0x000fc80000011603 */
[----:B------:R-:W-:-:S05]  /*1b70*/  LOP3.LUT R10, R10, 0xff, RZ, 0xc0, !PT ;  /* 0x000000ff0a0a7812 */ /* 0x000fca00078ec0ff */
[----:B------:R-:W-:-:S04]  /*1b80*/  IMAD.IADD R13, R10, 0x1, R12 ;  /* 0x000000010a0d7824 */ /* 0x000fc800078e020c */
[----:B------:R-:W-:-:S05]  /*1b90*/  VIADD R5, R13, 0xffffffff ;  /* 0xffffffff0d057836 */ /* 0x000fca0000000000 */
[----:B------:R-:W-:-:S13]  /*1ba0*/  ISETP.GE.U32.AND P0, PT, R5, 0xfe, PT ;  /* 0x000000fe0500780c */ /* 0x000fda0003f06070 */
[----:B------:R-:W-:Y:S05]  /*1bb0*/  @!P0 BRA `(.L_x_36) ;  /* 0x0000000000808947 */ /* 0x000fea0003800000 */
[----:B------:R-:W-:-:S13]  /*1bc0*/  ISETP.GT.AND P0, PT, R13, 0xfe, PT ;  /* 0x000000fe0d00780c */ /* 0x000fda0003f04270 */
[----:B------:R-:W-:Y:S05]  /*1bd0*/  @P0 BRA `(.L_x_37) ;  /* 0x00000000006c0947 */ /* 0x000fea0003800000 */
[----:B------:R-:W-:-:S13]  /*1be0*/  ISETP.GE.AND P0, PT, R13, 0x1, PT ;  /* 0x000000010d00780c */ /* 0x000fda0003f06270 */
[----:B------:R-:W-:Y:S05]  /*1bf0*/  @P0 BRA `(.L_x_38) ;  /* 0x0000000000740947 */ /* 0x000fea0003800000 */
[----:B------:R-:W-:Y:S02]  /*1c00*/  ISETP.GE.AND P0, PT, R13, -0x18, PT ;  /* 0xffffffe80d00780c */ /* 0x000fe40003f06270 */
[----:B------:R-:W-:-:S11]  /*1c10*/  LOP3.LUT R3, R3, 0x80000000, RZ, 0xc0, !PT ;  /* 0x8000000003037812 */ /* 0x000fd600078ec0ff */
[----:B------:R-:W-:Y:S05]  /*1c20*/  @!P0 BRA `(.L_x_38) ;  /* 0x0000000000688947 */ /* 0x000fea0003800000 */
[CCC-:B------:R-:W-:Y:S01]  /*1c30*/  FFMA.RZ R5, R18.reuse, R16.reuse, R15.reuse ;  /* 0x0000001012057223 */ /* 0x1c0fe2000000c00f */
[C---:B------:R-:W-:Y:S02]  /*1c40*/  VIADD R12, R13.reuse, 0x20 ;  /* 0x000000200d0c7836 */ /* 0x040fe40000000000 */
[CCC-:B------:R-:W-:Y:S01]  /*1c50*/  FFMA.RM R10, R18.reuse, R16.reuse, R15.reuse ;  /* 0x00000010120a7223 */ /* 0x1c0fe2000000400f */
[----:B------:R-:W-:Y:S02]  /*1c60*/  ISETP.NE.AND P2, PT, R13, RZ, PT ;  /* 0x000000ff0d00720c */ /* 0x000fe40003f45270 */
[----:B------:R-:W-:Y:S01]  /*1c70*/  LOP3.LUT R11, R5, 0x7fffff, RZ, 0xc0, !PT ;  /* 0x007fffff050b7812 */ /* 0x000fe200078ec0ff */
[----:B------:R-:W-:Y:S01]  /*1c80*/  FFMA.RP R5, R18, R16, R15 ;  /* 0x0000001012057223 */ /* 0x000fe2000000800f */
[----:B------:R-:W-:Y:S01]  /*1c90*/  ISETP.NE.AND P1, PT, R13, RZ, PT ;  /* 0x000000ff0d00720c */ /* 0x000fe20003f25270 */
[----:B------:R-:W-:Y:S01]  /*1ca0*/  IMAD.MOV R13, RZ, RZ, -R13 ;  /* 0x000000ffff0d7224 */ /* 0x000fe200078e0a0d */
[----:B------:R-:W-:-:S02]  /*1cb0*/  LOP3.LUT R11, R11, 0x800000, RZ, 0xfc, !PT ;  /* 0x008000000b0b7812 */ /* 0x000fc400078efcff */
[----:B------:R-:W-:Y:S02]  /*1cc0*/  FSETP.NEU.FTZ.AND P0, PT, R5, R10, PT ;  /* 0x0000000a0500720b */ /* 0x000fe40003f1d000 */
[----:B------:R-:W-:Y:S02]  /*1cd0*/  SHF.L.U32 R12, R11, R12, RZ ;  /* 0x0000000c0b0c7219 */ /* 0x000fe400000006ff */
[----:B------:R-:W-:Y:S02]  /*1ce0*/  SEL R10, R13, RZ, P2 ;  /* 0x000000ff0d0a7207 */ /* 0x000fe40001000000 */
[----:B------:R-:W-:Y:S02]  /*1cf0*/  ISETP.NE.AND P1, PT, R12, RZ, P1 ;  /* 0x000000ff0c00720c */ /* 0x000fe40000f25270 */
[----:B------:R-:W-:Y:S02]  /*1d00*/  SHF.R.U32.HI R10, RZ, R10, R11 ;  /* 0x0000000aff0a7219 */ /* 0x000fe4000001160b */
[----:B------:R-:W-:-:S02]  /*1d10*/  PLOP3.LUT P0, PT, P0, P1, PT, 0xf8, 0x8f ;  /* 0x00000000008f781c */ /* 0x000fc40000703f70 */
[----:B------:R-:W-:Y:S02]  /*1d20*/  SHF.R.U32.HI R12, RZ, 0x1, R10 ;  /* 0x00000001ff0c7819 */ /* 0x000fe4000001160a */
[----:B------:R-:W-:-:S04]  /*1d30*/  SEL R5, RZ, 0x1, !P0 ;  /* 0x00000001ff057807 */ /* 0x000fc80004000000 */
[----:B------:R-:W-:-:S04]  /*1d40*/  LOP3.LUT R5, R5, 0x1, R12, 0xf8, !PT ;  /* 0x0000000105057812 */ /* 0x000fc800078ef80c */
[----:B------:R-:W-:-:S04]  /*1d50*/  LOP3.LUT R5, R5, R10, RZ, 0xc0, !PT ;  /* 0x0000000a05057212 */ /* 0x000fc800078ec0ff */
[----:B------:R-:W-:-:S04]  /*1d60*/  IADD3 R12, PT, PT, R12, R5, RZ ;  /* 0x000000050c0c7210 */ /* 0x000fc80007ffe0ff */
[----:B------:R-:W-:Y:S01]  /*1d70*/  LOP3.LUT R3, R12, R3, RZ, 0xfc, !PT ;  /* 0x000000030c037212 */ /* 0x000fe200078efcff */
[----:B------:R-:W-:Y:S06]  /*1d80*/  BRA `(.L_x_38) ;  /* 0x0000000000107947 */ /* 0x000fec0003800000 */
.L_x_37:
[----:B------:R-:W-:-:S04]  /*1d90*/  LOP3.LUT R3, R3, 0x80000000, RZ, 0xc0, !PT ;  /* 0x8000000003037812 */ /* 0x000fc800078ec0ff */
[----:B------:R-:W-:Y:S01]  /*1da0*/  LOP3.LUT R3, R3, 0x7f800000, RZ, 0xfc, !PT ;  /* 0x7f80000003037812 */ /* 0x000fe200078efcff */
[----:B------:R-:W-:Y:S06]  /*1db0*/  BRA `(.L_x_38) ;  /* 0x0000000000047947 */ /* 0x000fec0003800000 */
.L_x_36:
[----:B------:R-:W-:-:S07]  /*1dc0*/  IMAD R3, R12, 0x800000, R3 ;  /* 0x008000000c037824 */ /* 0x000fce00078e0203 */
.L_x_38:
[----:B------:R-:W-:Y:S05]  /*1dd0*/  BSYNC.RECONVERGENT B2 ;  /* 0x0000000000027941 */ /* 0x000fea0003800200 */
.L_x_35:
[----:B------:R-:W-:Y:S05]  /*1de0*/  BRA `(.L_x_39) ;  /* 0x0000000000207947 */ /* 0x000fea0003800000 */
.L_x_34:
[----:B------:R-:W-:-:S04]  /*1df0*/  LOP3.LUT R3, R3, 0x80000000, R11, 0x48, !PT ;  /* 0x8000000003037812 */ /* 0x000fc800078e480b */
[----:B------:R-:W-:Y:S01]  /*1e00*/  LOP3.LUT R3, R3, 0x7f800000, RZ, 0xfc, !PT ;  /* 0x7f80000003037812 */ /* 0x000fe200078efcff */
[----:B------:R-:W-:Y:S06]  /*1e10*/  BRA `(.L_x_39) ;  /* 0x0000000000147947 */ /* 0x000fec0003800000 */
.L_x_33:
[----:B------:R-:W-:Y:S01]  /*1e20*/  LOP3.LUT R3, R3, 0x80000000, R11, 0x48, !PT ;  /* 0x8000000003037812 */ /* 0x000fe200078e480b */
[----:B------:R-:W-:Y:S06]  /*1e30*/  BRA `(.L_x_39) ;  /* 0x00000000000c7947 */ /* 0x000fec0003800000 */
.L_x_32:
[----:B------:R-:W0:Y:S01]  /*1e40*/  MUFU.RSQ R3, -QNAN ;  /* 0xffc0000000037908 */ /* 0x000e220000001400 */
[----:B------:R-:W-:Y:S05]  /*1e50*/  BRA `(.L_x_39) ;  /* 0x0000000000047947 */ /* 0x000fea0003800000 */
.L_x_31:
[----:B------:R-:W-:-:S07]  /*1e60*/  FADD.FTZ R3, R2, R3 ;  /* 0x0000000302037221 */ /* 0x000fce0000010000 */
.L_x_39:
[----:B------:R-:W-:Y:S05]  /*1e70*/  BSYNC.RECONVERGENT B1 ;  /* 0x0000000000017941 */ /* 0x000fea0003800200 */
.L_x_29:
[----:B------:R-:W-:Y:S02]  /*1e80*/  IMAD.MOV.U32 R10, RZ, RZ, R6 ;  /* 0x000000ffff0a7224 */ /* 0x000fe400078e0006 */
[----:B------:R-:W-:-:S04]  /*1e90*/  IMAD.MOV.U32 R11, RZ, RZ, 0x0 ;  /* 0x00000000ff0b7424 */ /* 0x000fc800078e00ff */
[----:B0-----:R-:W-:Y:S05]  /*1ea0*/  RET.REL.NODEC R10 `(_Z8IntegralPfi) ;  /* 0xffffffe00a547950 */ /* 0x001fea0003c3ffff */
.L_x_40:
[----:B------:R-:W-:-:S00]  /*1eb0*/  BRA `(.L_x_40) ;  /* 0xfffffffc00fc7947 */ /* 0x000fc0000383ffff */
[----:B------:R-:W-:-:S00]  /*1ec0*/  NOP ;  /* 0x0000000000007918 */ /* 0x000fc00000000000 */
        /* <DEDUP_REMOVED lines=11> */
.L_x_42:


//--------------------- .nv.global.init           --------------------------
	.section	.nv.global.init,"aw",@progbits
	.align	4
.nv.global.init:
	.type		__cudart_i2opi_f,@object
	.size		__cudart_i2opi_f,(.L_0 - __cudart_i2opi_f)
__cudart_i2opi_f:
        /*0000*/ 	.byte	0x41, 0x90, 0x43, 0x3c, 0x99, 0x95, 0x62, 0xdb, 0xc0, 0xdd, 0x34, 0xf5, 0xd1, 0x57, 0x27, 0xfc
        /*0010*/ 	.byte	0x29, 0x15, 0x44, 0x4e, 0x6e, 0x83, 0xf9, 0xa2
.L_0:


//--------------------- .nv.shared._Z8IntegralPfi --------------------------
	.section	.nv.shared._Z8IntegralPfi,"aw",@nobits
	.sectionflags	@""
	.align	16
	.zero		1024


//--------------------- .nv.shared.reserved.0     --------------------------
	.section	.nv.shared.reserved.0,"aw",@nobits
	.weak		__nv_reservedSMEM_offset_0_alias
	.size		__nv_reservedSMEM_offset_0_alias, 0, 64
	.other		__nv_reservedSMEM_offset_0_alias,@"STO_CUDA_RESERVED_SHARED STV_DEFAULT"
__nv_reservedSMEM_offset_0_alias:
	.zero		0
	.zero		64


//--------------------- .nv.constant0._Z8IntegralPfi --------------------------
	.section	.nv.constant0._Z8IntegralPfi,"a",@progbits
	.sectionflags	@""
	.align	4
.nv.constant0._Z8IntegralPfi:
	.zero		908


//--------------------- SYMBOLS --------------------------

	.type		.nv.reservedSmem.offset0,@object
	.size		.nv.reservedSmem.offset0,0x4
	.type		.nv.reservedSmem.cap,@object
	.size		.nv.reservedSmem.cap,0x4
